//
// Generated by NVIDIA NVVM Compiler
//
// Compiler Build ID: CL-36424714
// Cuda compilation tools, release 13.0, V13.0.88
// Based on NVVM 20.0.0
//

.version 9.0
.target sm_100
.address_size 64

	// .globl	_Z16layout_transformPfS_iiPiS0_S0_

.visible .entry _Z16layout_transformPfS_iiPiS0_S0_(
	.param .u64 .ptr .align 1 _Z16layout_transformPfS_iiPiS0_S0__param_0,
	.param .u64 .ptr .align 1 _Z16layout_transformPfS_iiPiS0_S0__param_1,
	.param .u32 _Z16layout_transformPfS_iiPiS0_S0__param_2,
	.param .u32 _Z16layout_transformPfS_iiPiS0_S0__param_3,
	.param .u64 .ptr .align 1 _Z16layout_transformPfS_iiPiS0_S0__param_4,
	.param .u64 .ptr .align 1 _Z16layout_transformPfS_iiPiS0_S0__param_5,
	.param .u64 .ptr .align 1 _Z16layout_transformPfS_iiPiS0_S0__param_6
)
{
	.local .align 16 .b8 	__local_depot0[64];
	.reg .b64 	%SP;
	.reg .b64 	%SPL;
	.reg .pred 	%p<27>;
	.reg .b32 	%r<296>;
	.reg .b32 	%f<2>;
	.reg .b64 	%rd<144>;

	mov.u64 	%SPL, __local_depot0;
	ld.param.u64 	%rd38, [_Z16layout_transformPfS_iiPiS0_S0__param_0];
	ld.param.u64 	%rd39, [_Z16layout_transformPfS_iiPiS0_S0__param_1];
	ld.param.u32 	%r61, [_Z16layout_transformPfS_iiPiS0_S0__param_2];
	ld.param.u32 	%r60, [_Z16layout_transformPfS_iiPiS0_S0__param_3];
	ld.param.u64 	%rd40, [_Z16layout_transformPfS_iiPiS0_S0__param_4];
	ld.param.u64 	%rd41, [_Z16layout_transformPfS_iiPiS0_S0__param_5];
	ld.param.u64 	%rd42, [_Z16layout_transformPfS_iiPiS0_S0__param_6];
	cvta.to.global.u64 	%rd1, %rd41;
	cvta.to.global.u64 	%rd2, %rd42;
	cvta.to.global.u64 	%rd3, %rd40;
	add.u64 	%rd4, %SPL, 0;
	add.u64 	%rd5, %SPL, 32;
	mov.u32 	%r62, %ctaid.x;
	mov.u32 	%r63, %ntid.x;
	mov.u32 	%r64, %tid.x;
	mad.lo.s32 	%r1, %r62, %r63, %r64;
	setp.ge.s32 	%p1, %r1, %r61;
	@%p1 bra 	$L__BB0_39;
	setp.lt.s32 	%p2, %r60, 1;
	mov.b64 	%rd143, 0;
	@%p2 bra 	$L__BB0_38;
	and.b32  	%r2, %r60, 7;
	setp.lt.u32 	%p3, %r60, 8;
	mov.b32 	%r269, 0;
	mov.u32 	%r276, %r1;
	@%p3 bra 	$L__BB0_5;
	and.b32  	%r269, %r60, 2147483640;
	neg.s32 	%r275, %r269;
	add.s64 	%rd134, %rd1, 16;
	add.s64 	%rd133, %rd4, 16;
	mov.u32 	%r276, %r1;
$L__BB0_4:
	.pragma "nounroll";
	ld.global.u32 	%r66, [%rd134+-16];
	div.s32 	%r67, %r276, %r66;
	mul.lo.s32 	%r68, %r67, %r66;
	sub.s32 	%r69, %r276, %r68;
	ld.global.u32 	%r70, [%rd134+-12];
	div.s32 	%r71, %r69, %r70;
	mul.lo.s32 	%r72, %r71, %r70;
	sub.s32 	%r73, %r69, %r72;
	ld.global.u32 	%r74, [%rd134+-8];
	div.s32 	%r75, %r73, %r74;
	mul.lo.s32 	%r76, %r75, %r74;
	sub.s32 	%r77, %r73, %r76;
	ld.global.u32 	%r78, [%rd134+-4];
	div.s32 	%r79, %r77, %r78;
	st.local.v4.u32 	[%rd133+-16], {%r67, %r71, %r75, %r79};
	mul.lo.s32 	%r80, %r79, %r78;
	sub.s32 	%r81, %r77, %r80;
	ld.global.u32 	%r82, [%rd134];
	div.s32 	%r83, %r81, %r82;
	mul.lo.s32 	%r84, %r83, %r82;
	sub.s32 	%r85, %r81, %r84;
	ld.global.u32 	%r86, [%rd134+4];
	div.s32 	%r87, %r85, %r86;
	mul.lo.s32 	%r88, %r87, %r86;
	sub.s32 	%r89, %r85, %r88;
	ld.global.u32 	%r90, [%rd134+8];
	div.s32 	%r91, %r89, %r90;
	mul.lo.s32 	%r92, %r91, %r90;
	sub.s32 	%r93, %r89, %r92;
	ld.global.u32 	%r94, [%rd134+12];
	div.s32 	%r95, %r93, %r94;
	st.local.v4.u32 	[%rd133], {%r83, %r87, %r91, %r95};
	mul.lo.s32 	%r96, %r95, %r94;
	sub.s32 	%r276, %r93, %r96;
	add.s32 	%r275, %r275, 8;
	add.s64 	%rd134, %rd134, 32;
	add.s64 	%rd133, %rd133, 32;
	setp.eq.s32 	%p4, %r275, 0;
	@%p4 bra 	$L__BB0_5;
	bra.uni 	$L__BB0_4;
$L__BB0_5:
	setp.eq.s32 	%p5, %r2, 0;
	@%p5 bra 	$L__BB0_13;
	and.b32  	%r7, %r60, 3;
	setp.lt.u32 	%p6, %r2, 4;
	@%p6 bra 	$L__BB0_8;
	mul.wide.u32 	%rd46, %r269, 4;
	add.s64 	%rd47, %rd1, %rd46;
	ld.global.u32 	%r97, [%rd47];
	div.s32 	%r98, %r276, %r97;
	add.s64 	%rd48, %rd4, %rd46;
	st.local.u32 	[%rd48], %r98;
	mul.lo.s32 	%r99, %r98, %r97;
	sub.s32 	%r100, %r276, %r99;
	ld.global.u32 	%r101, [%rd47+4];
	div.s32 	%r102, %r100, %r101;
	st.local.u32 	[%rd48+4], %r102;
	mul.lo.s32 	%r103, %r102, %r101;
	sub.s32 	%r104, %r100, %r103;
	ld.global.u32 	%r105, [%rd47+8];
	div.s32 	%r106, %r104, %r105;
	st.local.u32 	[%rd48+8], %r106;
	mul.lo.s32 	%r107, %r106, %r105;
	sub.s32 	%r108, %r104, %r107;
	ld.global.u32 	%r109, [%rd47+12];
	div.s32 	%r110, %r108, %r109;
	st.local.u32 	[%rd48+12], %r110;
	mul.lo.s32 	%r111, %r110, %r109;
	sub.s32 	%r276, %r108, %r111;
	add.s32 	%r269, %r269, 4;
$L__BB0_8:
	setp.eq.s32 	%p7, %r7, 0;
	@%p7 bra 	$L__BB0_13;
	setp.eq.s32 	%p8, %r7, 1;
	@%p8 bra 	$L__BB0_11;
	mul.wide.u32 	%rd49, %r269, 4;
	add.s64 	%rd50, %rd1, %rd49;
	ld.global.u32 	%r112, [%rd50];
	div.s32 	%r113, %r276, %r112;
	add.s64 	%rd51, %rd4, %rd49;
	st.local.u32 	[%rd51], %r113;
	mul.lo.s32 	%r114, %r113, %r112;
	sub.s32 	%r115, %r276, %r114;
	ld.global.u32 	%r116, [%rd50+4];
	div.s32 	%r117, %r115, %r116;
	st.local.u32 	[%rd51+4], %r117;
	mul.lo.s32 	%r118, %r117, %r116;
	sub.s32 	%r276, %r115, %r118;
	add.s32 	%r269, %r269, 2;
$L__BB0_11:
	and.b32  	%r119, %r60, 1;
	setp.eq.b32 	%p9, %r119, 1;
	not.pred 	%p10, %p9;
	@%p10 bra 	$L__BB0_13;
	mul.wide.u32 	%rd52, %r269, 4;
	add.s64 	%rd53, %rd1, %rd52;
	ld.global.u32 	%r120, [%rd53];
	div.s32 	%r121, %r276, %r120;
	add.s64 	%rd54, %rd4, %rd52;
	st.local.u32 	[%rd54], %r121;
$L__BB0_13:
	and.b32  	%r16, %r60, 15;
	setp.lt.u32 	%p11, %r60, 16;
	mov.b32 	%r277, 0;
	@%p11 bra 	$L__BB0_16;
	and.b32  	%r277, %r60, 2147483632;
	neg.s32 	%r281, %r277;
	add.s64 	%rd138, %rd4, 32;
	add.s64 	%rd137, %rd2, 32;
$L__BB0_15:
	.pragma "nounroll";
	ld.local.v4.u32 	{%r123, %r124, %r125, %r126}, [%rd138+-32];
	ld.global.u32 	%r127, [%rd137+-32];
	mul.wide.s32 	%rd55, %r127, 4;
	add.s64 	%rd56, %rd5, %rd55;
	st.local.u32 	[%rd56], %r123;
	ld.global.u32 	%r128, [%rd137+-28];
	mul.wide.s32 	%rd57, %r128, 4;
	add.s64 	%rd58, %rd5, %rd57;
	st.local.u32 	[%rd58], %r124;
	ld.global.u32 	%r129, [%rd137+-24];
	mul.wide.s32 	%rd59, %r129, 4;
	add.s64 	%rd60, %rd5, %rd59;
	st.local.u32 	[%rd60], %r125;
	ld.global.u32 	%r130, [%rd137+-20];
	mul.wide.s32 	%rd61, %r130, 4;
	add.s64 	%rd62, %rd5, %rd61;
	st.local.u32 	[%rd62], %r126;
	ld.local.v4.u32 	{%r131, %r132, %r133, %r134}, [%rd138+-16];
	ld.global.u32 	%r135, [%rd137+-16];
	mul.wide.s32 	%rd63, %r135, 4;
	add.s64 	%rd64, %rd5, %rd63;
	st.local.u32 	[%rd64], %r131;
	ld.global.u32 	%r136, [%rd137+-12];
	mul.wide.s32 	%rd65, %r136, 4;
	add.s64 	%rd66, %rd5, %rd65;
	st.local.u32 	[%rd66], %r132;
	ld.global.u32 	%r137, [%rd137+-8];
	mul.wide.s32 	%rd67, %r137, 4;
	add.s64 	%rd68, %rd5, %rd67;
	st.local.u32 	[%rd68], %r133;
	ld.global.u32 	%r138, [%rd137+-4];
	mul.wide.s32 	%rd69, %r138, 4;
	add.s64 	%rd70, %rd5, %rd69;
	st.local.u32 	[%rd70], %r134;
	ld.local.v4.u32 	{%r139, %r140, %r141, %r142}, [%rd138];
	ld.global.u32 	%r143, [%rd137];
	mul.wide.s32 	%rd71, %r143, 4;
	add.s64 	%rd72, %rd5, %rd71;
	st.local.u32 	[%rd72], %r139;
	ld.global.u32 	%r144, [%rd137+4];
	mul.wide.s32 	%rd73, %r144, 4;
	add.s64 	%rd74, %rd5, %rd73;
	st.local.u32 	[%rd74], %r140;
	ld.global.u32 	%r145, [%rd137+8];
	mul.wide.s32 	%rd75, %r145, 4;
	add.s64 	%rd76, %rd5, %rd75;
	st.local.u32 	[%rd76], %r141;
	ld.global.u32 	%r146, [%rd137+12];
	mul.wide.s32 	%rd77, %r146, 4;
	add.s64 	%rd78, %rd5, %rd77;
	st.local.u32 	[%rd78], %r142;
	ld.local.v4.u32 	{%r147, %r148, %r149, %r150}, [%rd138+16];
	ld.global.u32 	%r151, [%rd137+16];
	mul.wide.s32 	%rd79, %r151, 4;
	add.s64 	%rd80, %rd5, %rd79;
	st.local.u32 	[%rd80], %r147;
	ld.global.u32 	%r152, [%rd137+20];
	mul.wide.s32 	%rd81, %r152, 4;
	add.s64 	%rd82, %rd5, %rd81;
	st.local.u32 	[%rd82], %r148;
	ld.global.u32 	%r153, [%rd137+24];
	mul.wide.s32 	%rd83, %r153, 4;
	add.s64 	%rd84, %rd5, %rd83;
	st.local.u32 	[%rd84], %r149;
	ld.global.u32 	%r154, [%rd137+28];
	mul.wide.s32 	%rd85, %r154, 4;
	add.s64 	%rd86, %rd5, %rd85;
	st.local.u32 	[%rd86], %r150;
	add.s32 	%r281, %r281, 16;
	add.s64 	%rd138, %rd138, 64;
	add.s64 	%rd137, %rd137, 64;
	setp.eq.s32 	%p12, %r281, 0;
	@%p12 bra 	$L__BB0_16;
	bra.uni 	$L__BB0_15;
$L__BB0_16:
	setp.eq.s32 	%p13, %r16, 0;
	@%p13 bra 	$L__BB0_25;
	setp.lt.u32 	%p14, %r16, 8;
	@%p14 bra 	$L__BB0_19;
	mul.wide.u32 	%rd87, %r277, 4;
	add.s64 	%rd88, %rd4, %rd87;
	ld.local.u32 	%r155, [%rd88];
	add.s64 	%rd89, %rd2, %rd87;
	ld.global.u32 	%r156, [%rd89];
	mul.wide.s32 	%rd90, %r156, 4;
	add.s64 	%rd91, %rd5, %rd90;
	st.local.u32 	[%rd91], %r155;
	ld.local.u32 	%r157, [%rd88+4];
	ld.global.u32 	%r158, [%rd89+4];
	mul.wide.s32 	%rd92, %r158, 4;
	add.s64 	%rd93, %rd5, %rd92;
	st.local.u32 	[%rd93], %r157;
	ld.local.u32 	%r159, [%rd88+8];
	ld.global.u32 	%r160, [%rd89+8];
	mul.wide.s32 	%rd94, %r160, 4;
	add.s64 	%rd95, %rd5, %rd94;
	st.local.u32 	[%rd95], %r159;
	ld.local.u32 	%r161, [%rd88+12];
	ld.global.u32 	%r162, [%rd89+12];
	mul.wide.s32 	%rd96, %r162, 4;
	add.s64 	%rd97, %rd5, %rd96;
	st.local.u32 	[%rd97], %r161;
	ld.local.u32 	%r163, [%rd88+16];
	ld.global.u32 	%r164, [%rd89+16];
	mul.wide.s32 	%rd98, %r164, 4;
	add.s64 	%rd99, %rd5, %rd98;
	st.local.u32 	[%rd99], %r163;
	ld.local.u32 	%r165, [%rd88+20];
	ld.global.u32 	%r166, [%rd89+20];
	mul.wide.s32 	%rd100, %r166, 4;
	add.s64 	%rd101, %rd5, %rd100;
	st.local.u32 	[%rd101], %r165;
	ld.local.u32 	%r167, [%rd88+24];
	ld.global.u32 	%r168, [%rd89+24];
	mul.wide.s32 	%rd102, %r168, 4;
	add.s64 	%rd103, %rd5, %rd102;
	st.local.u32 	[%rd103], %r167;
	ld.local.u32 	%r169, [%rd88+28];
	ld.global.u32 	%r170, [%rd89+28];
	mul.wide.s32 	%rd104, %r170, 4;
	add.s64 	%rd105, %rd5, %rd104;
	st.local.u32 	[%rd105], %r169;
	add.s32 	%r277, %r277, 8;
$L__BB0_19:
	setp.eq.s32 	%p15, %r2, 0;
	@%p15 bra 	$L__BB0_25;
	and.b32  	%r26, %r60, 3;
	setp.lt.u32 	%p16, %r2, 4;
	@%p16 bra 	$L__BB0_22;
	mul.wide.u32 	%rd106, %r277, 4;
	add.s64 	%rd107, %rd4, %rd106;
	ld.local.u32 	%r171, [%rd107];
	add.s64 	%rd108, %rd2, %rd106;
	ld.global.u32 	%r172, [%rd108];
	mul.wide.s32 	%rd109, %r172, 4;
	add.s64 	%rd110, %rd5, %rd109;
	st.local.u32 	[%rd110], %r171;
	ld.local.u32 	%r173, [%rd107+4];
	ld.global.u32 	%r174, [%rd108+4];
	mul.wide.s32 	%rd111, %r174, 4;
	add.s64 	%rd112, %rd5, %rd111;
	st.local.u32 	[%rd112], %r173;
	ld.local.u32 	%r175, [%rd107+8];
	ld.global.u32 	%r176, [%rd108+8];
	mul.wide.s32 	%rd113, %r176, 4;
	add.s64 	%rd114, %rd5, %rd113;
	st.local.u32 	[%rd114], %r175;
	ld.local.u32 	%r177, [%rd107+12];
	ld.global.u32 	%r178, [%rd108+12];
	mul.wide.s32 	%rd115, %r178, 4;
	add.s64 	%rd116, %rd5, %rd115;
	st.local.u32 	[%rd116], %r177;
	add.s32 	%r277, %r277, 4;
$L__BB0_22:
	setp.eq.s32 	%p17, %r26, 0;
	@%p17 bra 	$L__BB0_25;
	mul.wide.u32 	%rd117, %r277, 4;
	add.s64 	%rd136, %rd2, %rd117;
	add.s64 	%rd135, %rd4, %rd117;
	neg.s32 	%r280, %r26;
$L__BB0_24:
	.pragma "nounroll";
	ld.local.u32 	%r179, [%rd135];
	ld.global.u32 	%r180, [%rd136];
	mul.wide.s32 	%rd118, %r180, 4;
	add.s64 	%rd119, %rd5, %rd118;
	st.local.u32 	[%rd119], %r179;
	add.s64 	%rd136, %rd136, 4;
	add.s64 	%rd135, %rd135, 4;
	add.s32 	%r280, %r280, 1;
	setp.ne.s32 	%p18, %r280, 0;
	@%p18 bra 	$L__BB0_24;
$L__BB0_25:
	setp.lt.u32 	%p19, %r60, 16;
	mov.b32 	%r285, 0;
	mov.u32 	%r295, %r285;
	@%p19 bra 	$L__BB0_28;
	and.b32  	%r285, %r60, 2147483632;
	neg.s32 	%r282, %r285;
	add.s64 	%rd140, %rd5, 32;
	add.s64 	%rd139, %rd3, 32;
	mov.b32 	%r295, 0;
$L__BB0_27:
	.pragma "nounroll";
	ld.local.v4.u32 	{%r184, %r185, %r186, %r187}, [%rd140+-32];
	ld.global.u32 	%r188, [%rd139+-32];
	mad.lo.s32 	%r189, %r188, %r184, %r295;
	ld.global.u32 	%r190, [%rd139+-28];
	mad.lo.s32 	%r191, %r190, %r185, %r189;
	ld.global.u32 	%r192, [%rd139+-24];
	mad.lo.s32 	%r193, %r192, %r186, %r191;
	ld.global.u32 	%r194, [%rd139+-20];
	mad.lo.s32 	%r195, %r194, %r187, %r193;
	ld.local.v4.u32 	{%r196, %r197, %r198, %r199}, [%rd140+-16];
	ld.global.u32 	%r200, [%rd139+-16];
	mad.lo.s32 	%r201, %r200, %r196, %r195;
	ld.global.u32 	%r202, [%rd139+-12];
	mad.lo.s32 	%r203, %r202, %r197, %r201;
	ld.global.u32 	%r204, [%rd139+-8];
	mad.lo.s32 	%r205, %r204, %r198, %r203;
	ld.global.u32 	%r206, [%rd139+-4];
	mad.lo.s32 	%r207, %r206, %r199, %r205;
	ld.local.v4.u32 	{%r208, %r209, %r210, %r211}, [%rd140];
	ld.global.u32 	%r212, [%rd139];
	mad.lo.s32 	%r213, %r212, %r208, %r207;
	ld.global.u32 	%r214, [%rd139+4];
	mad.lo.s32 	%r215, %r214, %r209, %r213;
	ld.global.u32 	%r216, [%rd139+8];
	mad.lo.s32 	%r217, %r216, %r210, %r215;
	ld.global.u32 	%r218, [%rd139+12];
	mad.lo.s32 	%r219, %r218, %r211, %r217;
	ld.local.v4.u32 	{%r220, %r221, %r222, %r223}, [%rd140+16];
	ld.global.u32 	%r224, [%rd139+16];
	mad.lo.s32 	%r225, %r224, %r220, %r219;
	ld.global.u32 	%r226, [%rd139+20];
	mad.lo.s32 	%r227, %r226, %r221, %r225;
	ld.global.u32 	%r228, [%rd139+24];
	mad.lo.s32 	%r229, %r228, %r222, %r227;
	ld.global.u32 	%r230, [%rd139+28];
	mad.lo.s32 	%r295, %r230, %r223, %r229;
	add.s32 	%r282, %r282, 16;
	add.s64 	%rd140, %rd140, 64;
	add.s64 	%rd139, %rd139, 64;
	setp.ne.s32 	%p20, %r282, 0;
	@%p20 bra 	$L__BB0_27;
$L__BB0_28:
	setp.eq.s32 	%p21, %r16, 0;
	@%p21 bra 	$L__BB0_37;
	setp.lt.u32 	%p22, %r16, 8;
	@%p22 bra 	$L__BB0_31;
	mul.wide.u32 	%rd120, %r285, 4;
	add.s64 	%rd121, %rd5, %rd120;
	ld.local.u32 	%r232, [%rd121];
	add.s64 	%rd122, %rd3, %rd120;
	ld.global.u32 	%r233, [%rd122];
	mad.lo.s32 	%r234, %r233, %r232, %r295;
	ld.local.u32 	%r235, [%rd121+4];
	ld.global.u32 	%r236, [%rd122+4];
	mad.lo.s32 	%r237, %r236, %r235, %r234;
	ld.local.u32 	%r238, [%rd121+8];
	ld.global.u32 	%r239, [%rd122+8];
	mad.lo.s32 	%r240, %r239, %r238, %r237;
	ld.local.u32 	%r241, [%rd121+12];
	ld.global.u32 	%r242, [%rd122+12];
	mad.lo.s32 	%r243, %r242, %r241, %r240;
	ld.local.u32 	%r244, [%rd121+16];
	ld.global.u32 	%r245, [%rd122+16];
	mad.lo.s32 	%r246, %r245, %r244, %r243;
	ld.local.u32 	%r247, [%rd121+20];
	ld.global.u32 	%r248, [%rd122+20];
	mad.lo.s32 	%r249, %r248, %r247, %r246;
	ld.local.u32 	%r250, [%rd121+24];
	ld.global.u32 	%r251, [%rd122+24];
	mad.lo.s32 	%r252, %r251, %r250, %r249;
	ld.local.u32 	%r253, [%rd121+28];
	ld.global.u32 	%r254, [%rd122+28];
	mad.lo.s32 	%r295, %r254, %r253, %r252;
	add.s32 	%r285, %r285, 8;
$L__BB0_31:
	setp.eq.s32 	%p23, %r2, 0;
	@%p23 bra 	$L__BB0_37;
	and.b32  	%r48, %r60, 3;
	setp.lt.u32 	%p24, %r2, 4;
	@%p24 bra 	$L__BB0_34;
	mul.wide.u32 	%rd123, %r285, 4;
	add.s64 	%rd124, %rd5, %rd123;
	ld.local.u32 	%r256, [%rd124];
	add.s64 	%rd125, %rd3, %rd123;
	ld.global.u32 	%r257, [%rd125];
	mad.lo.s32 	%r258, %r257, %r256, %r295;
	ld.local.u32 	%r259, [%rd124+4];
	ld.global.u32 	%r260, [%rd125+4];
	mad.lo.s32 	%r261, %r260, %r259, %r258;
	ld.local.u32 	%r262, [%rd124+8];
	ld.global.u32 	%r263, [%rd125+8];
	mad.lo.s32 	%r264, %r263, %r262, %r261;
	ld.local.u32 	%r265, [%rd124+12];
	ld.global.u32 	%r266, [%rd125+12];
	mad.lo.s32 	%r295, %r266, %r265, %r264;
	add.s32 	%r285, %r285, 4;
$L__BB0_34:
	setp.eq.s32 	%p25, %r48, 0;
	@%p25 bra 	$L__BB0_37;
	mul.wide.u32 	%rd126, %r285, 4;
	add.s64 	%rd142, %rd3, %rd126;
	add.s64 	%rd141, %rd5, %rd126;
	neg.s32 	%r293, %r48;
$L__BB0_36:
	.pragma "nounroll";
	ld.local.u32 	%r267, [%rd141];
	ld.global.u32 	%r268, [%rd142];
	mad.lo.s32 	%r295, %r268, %r267, %r295;
	add.s64 	%rd142, %rd142, 4;
	add.s64 	%rd141, %rd141, 4;
	add.s32 	%r293, %r293, 1;
	setp.ne.s32 	%p26, %r293, 0;
	@%p26 bra 	$L__BB0_36;
$L__BB0_37:
	cvt.s64.s32 	%rd143, %r295;
$L__BB0_38:
	cvta.to.global.u64 	%rd127, %rd38;
	shl.b64 	%rd128, %rd143, 2;
	add.s64 	%rd129, %rd127, %rd128;
	ld.global.f32 	%f1, [%rd129];
	cvta.to.global.u64 	%rd130, %rd39;
	mul.wide.s32 	%rd131, %r1, 4;
	add.s64 	%rd132, %rd130, %rd131;
	st.global.f32 	[%rd132], %f1;
$L__BB0_39:
	ret;

}


// ===== COMPILED SASS (sm_100) =====

	.target	sm_100

	.elftype	@"ET_EXEC"


//--------------------- .note.nv.tkinfo           --------------------------
	.section	.note.nv.tkinfo,"",@"SHT_NOTE"
	.sectionflags	@"SHF_NOTE_NV_TKINFO"
	.tkinfo
        /*0018*/ 	.word	0x00000002
        /*0030*/ 	.string	""
        /*0030*/ 	.string	"ptxas"
        /*0030*/ 	.string	"Cuda compilation tools, release 13.0, V13.0.88"
        /*0030*/ 	.string	"Build cuda_13.0.r13.0/compiler.36424714_0"
        /*0030*/ 	.string	"-arch sm_100 -m 64 "



//--------------------- .note.nv.cuinfo           --------------------------
	.section	.note.nv.cuinfo,"",@"SHT_NOTE"
	.sectionflags	@"SHF_NOTE_NV_CUINFO"
        /*0018*/ 	.short	0x0002
        /*001a*/ 	.short	0x0064
        /*001c*/ 	.short	0x0082
	.zero		2


//--------------------- .nv.info                  --------------------------
	.section	.nv.info,"",@"SHT_CUDA_INFO"
	.align	4


	//----- nvinfo : EIATTR_REGCOUNT
	.align		4
        /*0000*/ 	.byte	0x04, 0x2f
        /*0002*/ 	.short	(.L_1 - .L_0)
	.align		4
.L_0:
        /*0004*/ 	.word	index@(_Z16layout_transformPfS_iiPiS0_S0_)
        /*0008*/ 	.word	0x0000001d


	//----- nvinfo : EIATTR_FRAME_SIZE
	.align		4
.L_1:
        /*000c*/ 	.byte	0x04, 0x11
        /*000e*/ 	.short	(.L_3 - .L_2)
	.align		4
.L_2:
        /*0010*/ 	.word	index@(_Z16layout_transformPfS_iiPiS0_S0_)
        /*0014*/ 	.word	0x00000040


	//----- nvinfo : EIATTR_MIN_STACK_SIZE
	.align		4
.L_3:
        /*0018*/ 	.byte	0x04, 0x12
        /*001a*/ 	.short	(.L_5 - .L_4)
	.align		4
.L_4:
        /*001c*/ 	.word	index@(_Z16layout_transformPfS_iiPiS0_S0_)
        /*0020*/ 	.word	0x00000040
.L_5:


//--------------------- .nv.compat                --------------------------
	.section	.nv.compat,"",@"SHT_CUDA_COMPAT_INFO"
	.align	4
        /*0000*/ 	.byte	0x02, 0x09, 0x00, 0x00, 0x02, 0x02, 0x01, 0x00, 0x02, 0x05, 0x05, 0x00, 0x03, 0x07, 0x01, 0x01
        /*0010*/ 	.byte	0x02, 0x03, 0x00, 0x00, 0x02, 0x06, 0x01, 0x00, 0x04, 0x0b, 0x08, 0x00, 0x09, 0x00, 0x00, 0x00
        /*0020*/ 	.byte	0x00, 0x00, 0x00, 0x00


//--------------------- .nv.info._Z16layout_transformPfS_iiPiS0_S0_ --------------------------
	.section	.nv.info._Z16layout_transformPfS_iiPiS0_S0_,"",@"SHT_CUDA_INFO"
	.sectionflags	@""
	.align	4


	//----- nvinfo : EIATTR_CUDA_API_VERSION
	.align		4
        /*0000*/ 	.byte	0x04, 0x37
        /*0002*/ 	.short	(.L_7 - .L_6)
.L_6:
        /*0004*/ 	.word	0x00000082


	//----- nvinfo : EIATTR_KPARAM_INFO
	.align		4
.L_7:
        /*0008*/ 	.byte	0x04, 0x17
        /*000a*/ 	.short	(.L_9 - .L_8)
.L_8:
        /*000c*/ 	.word	0x00000000
        /*0010*/ 	.short	0x0006
        /*0012*/ 	.short	0x0028
        /*0014*/ 	.byte	0x00, 0xf5, 0x21, 0x00


	//----- nvinfo : EIATTR_KPARAM_INFO
	.align		4
.L_9:
        /*0018*/ 	.byte	0x04, 0x17
        /*001a*/ 	.short	(.L_11 - .L_10)
.L_10:
        /*001c*/ 	.word	0x00000000
        /*0020*/ 	.short	0x0005
        /*0022*/ 	.short	0x0020
        /*0024*/ 	.byte	0x00, 0xf5, 0x21, 0x00


	//----- nvinfo : EIATTR_KPARAM_INFO
	.align		4
.L_11:
        /*0028*/ 	.byte	0x04, 0x17
        /*002a*/ 	.short	(.L_13 - .L_12)
.L_12:
        /*002c*/ 	.word	0x00000000
        /*0030*/ 	.short	0x0004
        /*0032*/ 	.short	0x0018
        /*0034*/ 	.byte	0x00, 0xf5, 0x21, 0x00


	//----- nvinfo : EIATTR_KPARAM_INFO
	.align		4
.L_13:
        /*0038*/ 	.byte	0x04, 0x17
        /*003a*/ 	.short	(.L_15 - .L_14)
.L_14:
        /*003c*/ 	.word	0x00000000
        /*0040*/ 	.short	0x0003
        /*0042*/ 	.short	0x0014
        /*0044*/ 	.byte	0x00, 0xf0, 0x11, 0x00


	//----- nvinfo : EIATTR_KPARAM_INFO
	.align		4
.L_15:
        /*0048*/ 	.byte	0x04, 0x17
        /*004a*/ 	.short	(.L_17 - .L_16)
.L_16:
        /*004c*/ 	.word	0x00000000
        /*0050*/ 	.short	0x0002
        /*0052*/ 	.short	0x0010
        /*0054*/ 	.byte	0x00, 0xf0, 0x11, 0x00


	//----- nvinfo : EIATTR_KPARAM_INFO
	.align		4
.L_17:
        /*0058*/ 	.byte	0x04, 0x17
        /*005a*/ 	.short	(.L_19 - .L_18)
.L_18:
        /*005c*/ 	.word	0x00000000
        /*0060*/ 	.short	0x0001
        /*0062*/ 	.short	0x0008
        /*0064*/ 	.byte	0x00, 0xf5, 0x21, 0x00


	//----- nvinfo : EIATTR_KPARAM_INFO
	.align		4
.L_19:
        /*0068*/ 	.byte	0x04, 0x17
        /*006a*/ 	.short	(.L_21 - .L_20)
.L_20:
        /*006c*/ 	.word	0x00000000
        /*0070*/ 	.short	0x0000
        /*0072*/ 	.short	0x0000
        /*0074*/ 	.byte	0x00, 0xf5, 0x21, 0x00


	//----- nvinfo : EIATTR_SPARSE_MMA_MASK
	.align		4
.L_21:
        /*0078*/ 	.byte	0x03, 0x50
        /*007a*/ 	.short	0x0000


	//----- nvinfo : EIATTR_MAXREG_COUNT
	.align		4
        /*007c*/ 	.byte	0x03, 0x1b
        /*007e*/ 	.short	0x00ff


	//----- nvinfo : EIATTR_MERCURY_ISA_VERSION
	.align		4
        /*0080*/ 	.byte	0x03, 0x5f
        /*0082*/ 	.short	0x0101


	//----- nvinfo : EIATTR_VRC_CTA_INIT_COUNT
	.align		4
        /*0084*/ 	.byte	0x02, 0x4a
	.zero		1
	.zero		1


	//----- nvinfo : EIATTR_EXIT_INSTR_OFFSETS
	.align		4
        /*0088*/ 	.byte	0x04, 0x1c
        /*008a*/ 	.short	(.L_23 - .L_22)


	//   ....[0]....
.L_22:
        /*008c*/ 	.word	0x00000080


	//   ....[1]....
        /*0090*/ 	.word	0x00003f00


	//----- nvinfo : EIATTR_CBANK_PARAM_SIZE
	.align		4
.L_23:
        /*0094*/ 	.byte	0x03, 0x19
        /*0096*/ 	.short	0x0030


	//----- nvinfo : EIATTR_PARAM_CBANK
	.align		4
        /*0098*/ 	.byte	0x04, 0x0a
        /*009a*/ 	.short	(.L_25 - .L_24)
	.align		4
.L_24:
        /*009c*/ 	.word	index@(.nv.constant0._Z16layout_transformPfS_iiPiS0_S0_)
        /*00a0*/ 	.short	0x0380
        /*00a2*/ 	.short	0x0030


	//----- nvinfo : EIATTR_SW_WAR
	.align		4
.L_25:
        /*00a4*/ 	.byte	0x04, 0x36
        /*00a6*/ 	.short	(.L_27 - .L_26)
.L_26:
        /*00a8*/ 	.word	0x00000008
.L_27:


//--------------------- .nv.callgraph             --------------------------
	.section	.nv.callgraph,"",@"SHT_CUDA_CALLGRAPH"
	.align	4
	.sectionentsize	8
	.align		4
        /*0000*/ 	.word	0x00000000
	.align		4
        /*0004*/ 	.word	0xffffffff
	.align		4
        /*0008*/ 	.word	0x00000000
	.align		4
        /*000c*/ 	.word	0xfffffffe
	.align		4
        /*0010*/ 	.word	0x00000000
	.align		4
        /*0014*/ 	.word	0xfffffffd
	.align		4
        /*0018*/ 	.word	0x00000000
	.align		4
        /*001c*/ 	.word	0xfffffffc


//--------------------- .text._Z16layout_transformPfS_iiPiS0_S0_ --------------------------
	.section	.text._Z16layout_transformPfS_iiPiS0_S0_,"ax",@progbits
	.align	128
        .global         _Z16layout_transformPfS_iiPiS0_S0_
        .type           _Z16layout_transformPfS_iiPiS0_S0_,@function
        .size           _Z16layout_transformPfS_iiPiS0_S0_,(.L_x_19 - _Z16layout_transformPfS_iiPiS0_S0_)
        .other          _Z16layout_transformPfS_iiPiS0_S0_,@"STO_CUDA_ENTRY STV_DEFAULT"
_Z16layout_transformPfS_iiPiS0_S0_:
.text._Z16layout_transformPfS_iiPiS0_S0_:
[----:B------:R-:W0:Y:S01]  /*0000*/  LDC R1, c[0x0][0x37c] ;  /* 0x0000df00ff017b82 */ /* 0x000e220000000800 */
[----:B------:R-:W1:Y:S07]  /*0010*/  S2R R0, SR_TID.X ;  /* 0x0000000000007919 */ /* 0x000e6e0000002100 */
[----:B------:R-:W1:Y:S01]  /*0020*/  S2UR UR4, SR_CTAID.X ;  /* 0x00000000000479c3 */ /* 0x000e620000002500 */
[----:B------:R-:W2:Y:S01]  /*0030*/  LDCU UR5, c[0x0][0x390] ;  /* 0x00007200ff0577ac */ /* 0x000ea20008000800 */
[----:B0-----:R-:W-:-:S06]  /*0040*/  VIADD R1, R1, 0xffffffc0 ;  /* 0xffffffc001017836 */ /* 0x001fcc0000000000 */
[----:B------:R-:W1:Y:S02]  /*0050*/  LDC R3, c[0x0][0x360] ;  /* 0x0000d800ff037b82 */ /* 0x000e640000000800 */
[----:B-1----:R-:W-:-:S05]  /*0060*/  IMAD R3, R3, UR4, R0 ;  /* 0x0000000403037c24 */ /* 0x002fca000f8e0200 */
[----:B--2---:R-:W-:-:S13]  /*0070*/  ISETP.GE.AND P0, PT, R3, UR5, PT ;  /* 0x0000000503007c0c */ /* 0x004fda000bf06270 */
[----:B------:R-:W-:Y:S05]  /*0080*/  @P0 EXIT ;  /* 0x000000000000094d */ /* 0x000fea0003800000 */
[----:B------:R-:W0:Y:S01]  /*0090*/  LDCU UR4, c[0x0][0x394] ;  /* 0x00007280ff0477ac */ /* 0x000e220008000800 */
[----:B------:R-:W-:Y:S01]  /*00a0*/  CS2R R4, SRZ ;  /* 0x0000000000047805 */ /* 0x000fe2000001ff00 */
[----:B------:R-:W1:Y:S01]  /*00b0*/  LDCU.64 UR12, c[0x0][0x358] ;  /* 0x00006b00ff0c77ac */ /* 0x000e620008000a00 */
[----:B0-----:R-:W-:-:S09]  /*00c0*/  UISETP.GE.AND UP0, UPT, UR4, 0x1, UPT ;  /* 0x000000010400788c */ /* 0x001fd2000bf06270 */
[----:B-1----:R-:W-:Y:S05]  /*00d0*/  BRA.U !UP0, `(.L_x_0) ;  /* 0x0000003d086c7547 */ /* 0x002fea000b800000 */
[----:B------:R-:W-:Y:S01]  /*00e0*/  UISETP.GE.U32.AND UP0, UPT, UR4, 0x8, UPT ;  /* 0x000000080400788c */ /* 0x000fe2000bf06070 */
[----:B------:R-:W-:Y:S01]  /*00f0*/  IMAD.MOV.U32 R0, RZ, RZ, RZ ;  /* 0x000000ffff007224 */ /* 0x000fe200078e00ff */
[----:B------:R-:W-:Y:S01]  /*0100*/  MOV R2, R3 ;  /* 0x0000000300027202 */ /* 0x000fe20000000f00 */
[----:B------:R-:W-:-:S06]  /*0110*/  ULOP3.LUT UR8, UR4, 0x7, URZ, 0xc0, !UPT ;  /* 0x0000000704087892 */ /* 0x000fcc000f8ec0ff */
[----:B------:R-:W-:Y:S06]  /*0120*/  BRA.U !UP0, `(.L_x_1) ;  /* 0x0000001d08887547 */ /* 0x000fec000b800000 */
[----:B------:R-:W0:Y:S01]  /*0130*/  LDC.64 R4, c[0x0][0x3a0] ;  /* 0x0000e800ff047b82 */ /* 0x000e220000000a00 */
[----:B------:R-:W1:Y:S01]  /*0140*/  LDCU.64 UR6, c[0x0][0x3a0] ;  /* 0x00007400ff0677ac */ /* 0x000e620008000a00 */
[----:B0-----:R-:W2:Y:S01]  /*0150*/  LDG.E R0, desc[UR12][R4.64] ;  /* 0x0000000c04007981 */ /* 0x001ea2000c1e1900 */
[----:B-1----:R-:W-:-:S04]  /*0160*/  UIADD3 UR6, UP0, UPT, UR6, 0x10, URZ ;  /* 0x0000001006067890 */ /* 0x002fc8000ff1e0ff */
[----:B------:R-:W-:Y:S02]  /*0170*/  UIADD3.X UR7, UPT, UPT, URZ, UR7, URZ, UP0, !UPT ;  /* 0x00000007ff077290 */ /* 0x000fe400087fe4ff */
[----:B------:R-:W-:-:S04]  /*0180*/  IMAD.U32 R6, RZ, RZ, UR6 ;  /* 0x00000006ff067e24 */ /* 0x000fc8000f8e00ff */
[----:B------:R-:W-:-:S05]  /*0190*/  IMAD.U32 R7, RZ, RZ, UR7 ;  /* 0x00000007ff077e24 */ /* 0x000fca000f8e00ff */
[----:B------:R-:W3:Y:S04]  /*01a0*/  LDG.E R13, desc[UR12][R6.64+-0xc] ;  /* 0xfffff40c060d7981 */ /* 0x000ee8000c1e1900 */
[----:B------:R-:W4:Y:S04]  /*01b0*/  LDG.E R12, desc[UR12][R6.64+-0x8] ;  /* 0xfffff80c060c7981 */ /* 0x000f28000c1e1900 */
[----:B------:R-:W5:Y:S04]  /*01c0*/  LDG.E R11, desc[UR12][R6.64+-0x4] ;  /* 0xfffffc0c060b7981 */ /* 0x000f68000c1e1900 */
[----:B------:R-:W5:Y:S04]  /*01d0*/  LDG.E R10, desc[UR12][R6.64] ;  /* 0x0000000c060a7981 */ /* 0x000f68000c1e1900 */
[----:B------:R-:W5:Y:S01]  /*01e0*/  LDG.E R2, desc[UR12][R6.64+0x4] ;  /* 0x0000040c06027981 */ /* 0x000f62000c1e1900 */
[----:B--2---:R-:W-:-:S04]  /*01f0*/  IABS R8, R0 ;  /* 0x0000000000087213 */ /* 0x004fc80000000000 */
[----:B------:R-:W0:Y:S08]  /*0200*/  I2F.RP R9, R8 ;  /* 0x0000000800097306 */ /* 0x000e300000209400 */
[----:B0-----:R-:W0:Y:S02]  /*0210*/  MUFU.RCP R9, R9 ;  /* 0x0000000900097308 */ /* 0x001e240000001000 */
[----:B0-----:R-:W-:-:S02]  /*0220*/  IADD3 R4, PT, PT, R9, 0xffffffe, RZ ;  /* 0x0ffffffe09047810 */ /* 0x001fc40007ffe0ff */
[----:B------:R-:W-:-:S04]  /*0230*/  IABS R9, R3 ;  /* 0x0000000300097213 */ /* 0x000fc80000000000 */
[----:B------:R0:W1:Y:S01]  /*0240*/  F2I.FTZ.U32.TRUNC.NTZ R5, R4 ;  /* 0x0000000400057305 */ /* 0x000062000021f000 */
[----:B------:R-:W-:Y:S01]  /*0250*/  IABS R16, R0 ;  /* 0x0000000000107213 */ /* 0x000fe20000000000 */
[----:B0-----:R-:W-:Y:S02]  /*0260*/  IMAD.MOV.U32 R4, RZ, RZ, RZ ;  /* 0x000000ffff047224 */ /* 0x001fe400078e00ff */
[----:B-1----:R-:W-:-:S04]  /*0270*/  IMAD.MOV R15, RZ, RZ, -R5 ;  /* 0x000000ffff0f7224 */ /* 0x002fc800078e0a05 */
[----:B------:R-:W-:-:S04]  /*0280*/  IMAD R15, R15, R8, RZ ;  /* 0x000000080f0f7224 */ /* 0x000fc800078e02ff */
[----:B------:R-:W-:Y:S01]  /*0290*/  IMAD.HI.U32 R14, R5, R15, R4 ;  /* 0x0000000f050e7227 */ /* 0x000fe200078e0004 */
[----:B---3--:R-:W-:Y:S02]  /*02a0*/  IABS R5, R13 ;  /* 0x0000000d00057213 */ /* 0x008fe40000000000 */
[----:B------:R-:W-:-:S03]  /*02b0*/  IADD3 R15, PT, PT, RZ, -R16, RZ ;  /* 0x80000010ff0f7210 */ /* 0x000fc60007ffe0ff */
[----:B------:R-:W-:Y:S02]  /*02c0*/  IMAD.HI.U32 R4, R14, R9, RZ ;  /* 0x000000090e047227 */ /* 0x000fe400078e00ff */
[----:B------:R-:W0:Y:S02]  /*02d0*/  I2F.RP R14, R5 ;  /* 0x00000005000e7306 */ /* 0x000e240000209400 */
[----:B------:R-:W-:-:S05]  /*02e0*/  IMAD R9, R4, R15, R9 ;  /* 0x0000000f04097224 */ /* 0x000fca00078e0209 */
[----:B------:R-:W-:Y:S01]  /*02f0*/  ISETP.GT.U32.AND P2, PT, R8, R9, PT ;  /* 0x000000090800720c */ /* 0x000fe20003f44070 */
[----:B0-----:R-:W0:-:S12]  /*0300*/  MUFU.RCP R14, R14 ;  /* 0x0000000e000e7308 */ /* 0x001e180000001000 */
[----:B------:R-:W-:-:S05]  /*0310*/  @!P2 IMAD.IADD R9, R9, 0x1, -R8 ;  /* 0x000000010909a824 */ /* 0x000fca00078e0a08 */
[----:B------:R-:W-:Y:S02]  /*0320*/  ISETP.GE.U32.AND P0, PT, R9, R8, PT ;  /* 0x000000080900720c */ /* 0x000fe40003f06070 */
[----:B------:R-:W-:Y:S02]  /*0330*/  LOP3.LUT R8, R3, R0, RZ, 0x3c, !PT ;  /* 0x0000000003087212 */ /* 0x000fe400078e3cff */
[----:B------:R-:W-:Y:S02]  /*0340*/  @!P2 IADD3 R4, PT, PT, R4, 0x1, RZ ;  /* 0x000000010404a810 */ /* 0x000fe40007ffe0ff */
[----:B------:R-:W-:Y:S02]  /*0350*/  ISETP.GE.AND P1, PT, R8, RZ, PT ;  /* 0x000000ff0800720c */ /* 0x000fe40003f26270 */
[----:B------:R-:W-:Y:S01]  /*0360*/  ISETP.NE.AND P2, PT, R0, RZ, PT ;  /* 0x000000ff0000720c */ /* 0x000fe20003f45270 */
[----:B0-----:R-:W-:-:S04]  /*0370*/  VIADD R8, R14, 0xffffffe ;  /* 0x0ffffffe0e087836 */ /* 0x001fc80000000000 */
[----:B------:R-:W0:Y:S01]  /*0380*/  F2I.FTZ.U32.TRUNC.NTZ R9, R8 ;  /* 0x0000000800097305 */ /* 0x000e22000021f000 */
[----:B------:R-:W-:-:S05]  /*0390*/  @P0 VIADD R4, R4, 0x1 ;  /* 0x0000000104040836 */ /* 0x000fca0000000000 */
[----:B------:R-:W-:Y:S02]  /*03a0*/  @!P1 IMAD.MOV R4, RZ, RZ, -R4 ;  /* 0x000000ffff049224 */ /* 0x000fe400078e0a04 */
[----:B------:R-:W-:-:S05]  /*03b0*/  @!P2 LOP3.LUT R4, RZ, R0, RZ, 0x33, !PT ;  /* 0x00000000ff04a212 */ /* 0x000fca00078e33ff */
[----:B------:R-:W-:Y:S01]  /*03c0*/  IMAD.MOV R16, RZ, RZ, -R4 ;  /* 0x000000ffff107224 */ /* 0x000fe200078e0a04 */
[----:B0-----:R-:W-:-:S03]  /*03d0*/  IADD3 R14, PT, PT, RZ, -R9, RZ ;  /* 0x80000009ff0e7210 */ /* 0x001fc60007ffe0ff */
[----:B------:R-:W-:Y:S02]  /*03e0*/  IMAD R16, R0, R16, R3 ;  /* 0x0000001000107224 */ /* 0x000fe400078e0203 */
[----:B------:R-:W-:Y:S01]  /*03f0*/  IMAD.MOV.U32 R8, RZ, RZ, RZ ;  /* 0x000000ffff087224 */ /* 0x000fe200078e00ff */
[----:B------:R-:W2:Y:S01]  /*0400*/  LDG.E R0, desc[UR12][R6.64+0x8] ;  /* 0x0000080c06007981 */ /* 0x000ea2000c1e1900 */
[----:B------:R-:W-:Y:S01]  /*0410*/  IMAD R15, R14, R5, RZ ;  /* 0x000000050e0f7224 */ /* 0x000fe200078e02ff */
[----:B------:R-:W-:Y:S02]  /*0420*/  IABS R14, R16 ;  /* 0x00000010000e7213 */ /* 0x000fe40000000000 */
[----:B------:R-:W-:Y:S01]  /*0430*/  IABS R17, R13 ;  /* 0x0000000d00117213 */ /* 0x000fe20000000000 */
[----:B------:R-:W-:-:S04]  /*0440*/  IMAD.HI.U32 R8, R9, R15, R8 ;  /* 0x0000000f09087227 */ /* 0x000fc800078e0008 */
[----:B------:R-:W-:Y:S01]  /*0450*/  IMAD.MOV.U32 R9, RZ, RZ, R14 ;  /* 0x000000ffff097224 */ /* 0x000fe200078e000e */
[----:B------:R-:W-:-:S03]  /*0460*/  IADD3 R18, PT, PT, RZ, -R17, RZ ;  /* 0x80000011ff127210 */ /* 0x000fc60007ffe0ff */
[----:B------:R-:W-:-:S04]  /*0470*/  IMAD.HI.U32 R8, R8, R9, RZ ;  /* 0x0000000908087227 */ /* 0x000fc800078e00ff */
[----:B------:R-:W-:Y:S01]  /*0480*/  IMAD R18, R8, R18, R9 ;  /* 0x0000001208127224 */ /* 0x000fe200078e0209 */
[----:B----4-:R-:W-:-:S04]  /*0490*/  IABS R15, R12 ;  /* 0x0000000c000f7213 */ /* 0x010fc80000000000 */
[----:B------:R-:W-:Y:S01]  /*04a0*/  ISETP.GT.U32.AND P2, PT, R5, R18, PT ;  /* 0x000000120500720c */ /* 0x000fe20003f44070 */
[----:B------:R-:W-:-:S04]  /*04b0*/  IMAD.MOV.U32 R14, RZ, RZ, R15 ;  /* 0x000000ffff0e7224 */ /* 0x000fc800078e000f */
[----:B------:R-:W0:Y:S08]  /*04c0*/  I2F.RP R15, R14 ;  /* 0x0000000e000f7306 */ /* 0x000e300000209400 */
[----:B------:R-:W-:-:S04]  /*04d0*/  @!P2 IADD3 R18, PT, PT, R18, -R5, RZ ;  /* 0x800000051212a210 */ /* 0x000fc80007ffe0ff */
[----:B------:R-:W-:Y:S02]  /*04e0*/  ISETP.GE.U32.AND P0, PT, R18, R5, PT ;  /* 0x000000051200720c */ /* 0x000fe40003f06070 */
[----:B------:R-:W-:Y:S01]  /*04f0*/  LOP3.LUT R5, R16, R13, RZ, 0x3c, !PT ;  /* 0x0000000d10057212 */ /* 0x000fe200078e3cff */
[----:B------:R-:W-:Y:S01]  /*0500*/  @!P2 VIADD R8, R8, 0x1 ;  /* 0x000000010808a836 */ /* 0x000fe20000000000 */
[----:B------:R-:W-:Y:S02]  /*0510*/  ISETP.NE.AND P2, PT, R13, RZ, PT ;  /* 0x000000ff0d00720c */ /* 0x000fe40003f45270 */
[----:B------:R-:W-:Y:S01]  /*0520*/  ISETP.GE.AND P1, PT, R5, RZ, PT ;  /* 0x000000ff0500720c */ /* 0x000fe20003f26270 */
[----:B0-----:R-:W0:Y:S06]  /*0530*/  MUFU.RCP R15, R15 ;  /* 0x0000000f000f7308 */ /* 0x001e2c0000001000 */
[----:B------:R-:W-:-:S05]  /*0540*/  @P0 IADD3 R8, PT, PT, R8, 0x1, RZ ;  /* 0x0000000108080810 */ /* 0x000fca0007ffe0ff */
[----:B------:R-:W-:-:S04]  /*0550*/  IMAD.MOV.U32 R5, RZ, RZ, R8 ;  /* 0x000000ffff057224 */ /* 0x000fc800078e0008 */
[----:B------:R-:W-:Y:S01]  /*0560*/  @!P1 IMAD.MOV R5, RZ, RZ, -R5 ;  /* 0x000000ffff059224 */ /* 0x000fe200078e0a05 */
[----:B------:R-:W-:Y:S01]  /*0570*/  @!P2 LOP3.LUT R5, RZ, R13, RZ, 0x33, !PT ;  /* 0x0000000dff05a212 */ /* 0x000fe200078e33ff */
[----:B0-----:R-:W-:-:S04]  /*0580*/  VIADD R9, R15, 0xffffffe ;  /* 0x0ffffffe0f097836 */ /* 0x001fc80000000000 */
[----:B------:R-:W-:Y:S02]  /*0590*/  IMAD.MOV R17, RZ, RZ, -R5 ;  /* 0x000000ffff117224 */ /* 0x000fe400078e0a05 */
[----:B------:R-:W0:Y:S02]  /*05a0*/  F2I.FTZ.U32.TRUNC.NTZ R9, R9 ;  /* 0x0000000900097305 */ /* 0x000e24000021f000 */
[----:B------:R-:W-:Y:S02]  /*05b0*/  IMAD R17, R13, R17, R16 ;  /* 0x000000110d117224 */ /* 0x000fe400078e0210 */
[----:B------:R1:W3:Y:S01]  /*05c0*/  LDG.E R13, desc[UR12][R6.64+0xc] ;  /* 0x00000c0c060d7981 */ /* 0x0002e2000c1e1900 */
[----:B------:R-:W-:Y:S02]  /*05d0*/  IMAD.MOV.U32 R8, RZ, RZ, RZ ;  /* 0x000000ffff087224 */ /* 0x000fe400078e00ff */
[----:B------:R-:W-:Y:S02]  /*05e0*/  IABS R16, R17 ;  /* 0x0000001100107213 */ /* 0x000fe40000000000 */
[----:B0-----:R-:W-:-:S05]  /*05f0*/  IADD3 R15, PT, PT, RZ, -R9, RZ ;  /* 0x80000009ff0f7210 */ /* 0x001fca0007ffe0ff */
[----:B------:R-:W-:Y:S01]  /*0600*/  IMAD R15, R15, R14, RZ ;  /* 0x0000000e0f0f7224 */ /* 0x000fe200078e02ff */
[----:B------:R-:W-:-:S03]  /*0610*/  IABS R18, R12 ;  /* 0x0000000c00127213 */ /* 0x000fc60000000000 */
[----:B------:R-:W-:Y:S01]  /*0620*/  IMAD.HI.U32 R8, R9, R15, R8 ;  /* 0x0000000f09087227 */ /* 0x000fe200078e0008 */
[----:B-----5:R-:W-:-:S03]  /*0630*/  IABS R15, R11 ;  /* 0x0000000b000f7213 */ /* 0x020fc60000000000 */
[----:B------:R-:W-:Y:S01]  /*0640*/  IMAD.MOV.U32 R9, RZ, RZ, R16 ;  /* 0x000000ffff097224 */ /* 0x000fe200078e0010 */
[----:B------:R-:W-:Y:S01]  /*0650*/  IADD3 R18, PT, PT, RZ, -R18, RZ ;  /* 0x80000012ff127210 */ /* 0x000fe20007ffe0ff */
[----:B------:R-:W0:Y:S02]  /*0660*/  I2F.RP R16, R15 ;  /* 0x0000000f00107306 */ /* 0x000e240000209400 */
[----:B-1----:R-:W-:-:S04]  /*0670*/  IMAD.HI.U32 R6, R8, R9, RZ ;  /* 0x0000000908067227 */ /* 0x002fc800078e00ff */
[----:B------:R-:W-:-:S05]  /*0680*/  IMAD R7, R6, R18, R9 ;  /* 0x0000001206077224 */ /* 0x000fca00078e0209 */
[----:B------:R-:W-:Y:S01]  /*0690*/  ISETP.GT.U32.AND P2, PT, R14, R7, PT ;  /* 0x000000070e00720c */ /* 0x000fe20003f44070 */
[----:B0-----:R-:W0:-:S12]  /*06a0*/  MUFU.RCP R16, R16 ;  /* 0x0000001000107308 */ /* 0x001e180000001000 */
[----:B------:R-:W-:-:S05]  /*06b0*/  @!P2 IMAD.IADD R7, R7, 0x1, -R14 ;  /* 0x000000010707a824 */ /* 0x000fca00078e0a0e */
[----:B------:R-:W-:Y:S02]  /*06c0*/  ISETP.GE.U32.AND P0, PT, R7, R14, PT ;  /* 0x0000000e0700720c */ /* 0x000fe40003f06070 */
[----:B------:R-:W-:Y:S01]  /*06d0*/  LOP3.LUT R7, R17, R12, RZ, 0x3c, !PT ;  /* 0x0000000c11077212 */ /* 0x000fe200078e3cff */
[----:B------:R-:W-:Y:S01]  /*06e0*/  @!P2 VIADD R6, R6, 0x1 ;  /* 0x000000010606a836 */ /* 0x000fe20000000000 */
[----:B0-----:R-:W-:Y:S02]  /*06f0*/  IADD3 R8, PT, PT, R16, 0xffffffe, RZ ;  /* 0x0ffffffe10087810 */ /* 0x001fe40007ffe0ff */
[----:B------:R-:W-:Y:S02]  /*0700*/  ISETP.GE.AND P1, PT, R7, RZ, PT ;  /* 0x000000ff0700720c */ /* 0x000fe40003f26270 */
[----:B------:R-:W-:Y:S01]  /*0710*/  ISETP.NE.AND P2, PT, R12, RZ, PT ;  /* 0x000000ff0c00720c */ /* 0x000fe20003f45270 */
[----:B------:R0:W1:Y:S04]  /*0720*/  F2I.FTZ.U32.TRUNC.NTZ R9, R8 ;  /* 0x0000000800097305 */ /* 0x000068000021f000 */
[----:B------:R-:W-:-:S06]  /*0730*/  @P0 VIADD R6, R6, 0x1 ;  /* 0x0000000106060836 */ /* 0x000fcc0000000000 */
[----:B------:R-:W-:Y:S02]  /*0740*/  @!P1 IADD3 R6, PT, PT, -R6, RZ, RZ ;  /* 0x000000ff06069210 */ /* 0x000fe40007ffe1ff */
[----:B------:R-:W-:Y:S01]  /*0750*/  @!P2 LOP3.LUT R6, RZ, R12, RZ, 0x33, !PT ;  /* 0x0000000cff06a212 */ /* 0x000fe200078e33ff */
[----:B0-----:R-:W-:Y:S02]  /*0760*/  HFMA2 R8, -RZ, RZ, 0, 0 ;  /* 0x00000000ff087431 */ /* 0x001fe400000001ff */
[----:B-1----:R-:W-:Y:S02]  /*0770*/  IMAD.MOV R14, RZ, RZ, -R9 ;  /* 0x000000ffff0e7224 */ /* 0x002fe400078e0a09 */
[----:B------:R-:W-:-:S04]  /*0780*/  IMAD.MOV R7, RZ, RZ, -R6 ;  /* 0x000000ffff077224 */ /* 0x000fc800078e0a06 */
[----:B------:R-:W-:Y:S02]  /*0790*/  IMAD R12, R12, R7, R17 ;  /* 0x000000070c0c7224 */ /* 0x000fe400078e0211 */
[----:B------:R-:W-:Y:S01]  /*07a0*/  IMAD R7, R14, R15, RZ ;  /* 0x0000000f0e077224 */ /* 0x000fe200078e02ff */
[----:B------:R-:W-:Y:S02]  /*07b0*/  IABS R16, R11 ;  /* 0x0000000b00107213 */ /* 0x000fe40000000000 */
[----:B------:R-:W-:Y:S01]  /*07c0*/  IABS R14, R12 ;  /* 0x0000000c000e7213 */ /* 0x000fe20000000000 */
[----:B------:R-:W-:Y:S01]  /*07d0*/  IMAD.HI.U32 R9, R9, R7, R8 ;  /* 0x0000000709097227 */ /* 0x000fe200078e0008 */
[----:B------:R-:W-:-:S03]  /*07e0*/  IABS R8, R10 ;  /* 0x0000000a00087213 */ /* 0x000fc60000000000 */
[----:B------:R-:W-:Y:S02]  /*07f0*/  IMAD.MOV R17, RZ, RZ, -R16 ;  /* 0x000000ffff117224 */ /* 0x000fe400078e0a10 */
[----:B------:R-:W-:Y:S01]  /*0800*/  IMAD.HI.U32 R7, R9, R14, RZ ;  /* 0x0000000e09077227 */ /* 0x000fe200078e00ff */
[----:B------:R-:W0:Y:S03]  /*0810*/  I2F.RP R16, R8 ;  /* 0x0000000800107306 */ /* 0x000e260000209400 */
[----:B------:R-:W-:-:S05]  /*0820*/  IMAD R14, R7, R17, R14 ;  /* 0x00000011070e7224 */ /* 0x000fca00078e020e */
[----:B------:R-:W-:Y:S01]  /*0830*/  ISETP.GT.U32.AND P2, PT, R15, R14, PT ;  /* 0x0000000e0f00720c */ /* 0x000fe20003f44070 */
[----:B0-----:R-:W0:-:S12]  /*0840*/  MUFU.RCP R16, R16 ;  /* 0x0000001000107308 */ /* 0x001e180000001000 */
[----:B------:R-:W-:Y:S01]  /*0850*/  @!P2 IMAD.IADD R14, R14, 0x1, -R15 ;  /* 0x000000010e0ea824 */ /* 0x000fe200078e0a0f */
[----:B------:R-:W-:-:S04]  /*0860*/  LOP3.LUT R9, R12, R11, RZ, 0x3c, !PT ;  /* 0x0000000b0c097212 */ /* 0x000fc800078e3cff */
[----:B------:R-:W-:Y:S01]  /*0870*/  ISETP.GE.U32.AND P0, PT, R14, R15, PT ;  /* 0x0000000f0e00720c */ /* 0x000fe20003f06070 */
[----:B------:R-:W-:Y:S01]  /*0880*/  @!P2 VIADD R7, R7, 0x1 ;  /* 0x000000010707a836 */ /* 0x000fe20000000000 */
[----:B------:R-:W-:Y:S02]  /*0890*/  ISETP.GE.AND P1, PT, R9, RZ, PT ;  /* 0x000000ff0900720c */ /* 0x000fe40003f26270 */
[----:B------:R-:W-:Y:S02]  /*08a0*/  ISETP.NE.AND P2, PT, R11, RZ, PT ;  /* 0x000000ff0b00720c */ /* 0x000fe40003f45270 */
[----:B0-----:R-:W-:-:S04]  /*08b0*/  IADD3 R14, PT, PT, R16, 0xffffffe, RZ ;  /* 0x0ffffffe100e7810 */ /* 0x001fc80007ffe0ff */
[----:B------:R0:W1:Y:S03]  /*08c0*/  F2I.FTZ.U32.TRUNC.NTZ R15, R14 ;  /* 0x0000000e000f7305 */ /* 0x000066000021f000 */
[----:B------:R-:W-:-:S05]  /*08d0*/  @P0 VIADD R7, R7, 0x1 ;  /* 0x0000000107070836 */ /* 0x000fca0000000000 */
[----:B------:R-:W-:Y:S02]  /*08e0*/  @!P1 IADD3 R7, PT, PT, -R7, RZ, RZ ;  /* 0x000000ff07079210 */ /* 0x000fe40007ffe1ff */
[----:B------:R-:W-:Y:S02]  /*08f0*/  @!P2 LOP3.LUT R7, RZ, R11, RZ, 0x33, !PT ;  /* 0x0000000bff07a212 */ /* 0x000fe400078e33ff */
[----:B0-----:R-:W-:Y:S01]  /*0900*/  MOV R14, RZ ;  /* 0x000000ff000e7202 */ /* 0x001fe20000000f00 */
[----:B-1----:R-:W-:Y:S02]  /*0910*/  IMAD.MOV R9, RZ, RZ, -R15 ;  /* 0x000000ffff097224 */ /* 0x002fe400078e0a0f */
[----:B------:R-:W-:Y:S02]  /*0920*/  IMAD.MOV R17, RZ, RZ, -R7 ;  /* 0x000000ffff117224 */ /* 0x000fe400078e0a07 */
[----:B------:R-:W-:Y:S02]  /*0930*/  IMAD R9, R9, R8, RZ ;  /* 0x0000000809097224 */ /* 0x000fe400078e02ff */
[----:B------:R-:W-:Y:S01]  /*0940*/  IMAD R17, R11, R17, R12 ;  /* 0x000000110b117224 */ /* 0x000fe200078e020c */
[----:B------:R-:W-:Y:S01]  /*0950*/  IABS R12, R10 ;  /* 0x0000000a000c7213 */ /* 0x000fe20000000000 */
[----:B------:R-:W-:-:S03]  /*0960*/  IMAD.HI.U32 R14, R15, R9, R14 ;  /* 0x000000090f0e7227 */ /* 0x000fc600078e000e */
[----:B------:R-:W-:Y:S01]  /*0970*/  IABS R11, R17 ;  /* 0x00000011000b7213 */ /* 0x000fe20000000000 */
[----:B------:R-:W-:Y:S01]  /*0980*/  IMAD.MOV R15, RZ, RZ, -R12 ;  /* 0x000000ffff0f7224 */ /* 0x000fe200078e0a0c */
[----:B------:R-:W-:-:S03]  /*0990*/  IABS R9, R2 ;  /* 0x0000000200097213 */ /* 0x000fc60000000000 */
[----:B------:R-:W-:Y:S01]  /*09a0*/  IMAD.HI.U32 R14, R14, R11, RZ ;  /* 0x0000000b0e0e7227 */ /* 0x000fe200078e00ff */
[----:B------:R-:W0:Y:S03]  /*09b0*/  I2F.RP R12, R9 ;  /* 0x00000009000c7306 */ /* 0x000e260000209400 */
[----:B------:R-:W-:-:S05]  /*09c0*/  IMAD R11, R14, R15, R11 ;  /* 0x0000000f0e0b7224 */ /* 0x000fca00078e020b */
[----:B------:R-:W-:Y:S01]  /*09d0*/  ISETP.GT.U32.AND P2, PT, R8, R11, PT ;  /* 0x0000000b0800720c */ /* 0x000fe20003f44070 */
[----:B0-----:R-:W0:-:S12]  /*09e0*/  MUFU.RCP R12, R12 ;  /* 0x0000000c000c7308 */ /* 0x001e180000001000 */
[----:B------:R-:W-:-:S05]  /*09f0*/  @!P2 IMAD.IADD R11, R11, 0x1, -R8 ;  /* 0x000000010b0ba824 */ /* 0x000fca00078e0a08 */
[----:B------:R-:W-:Y:S02]  /*0a00*/  ISETP.GE.U32.AND P0, PT, R11, R8, PT ;  /* 0x000000080b00720c */ /* 0x000fe40003f06070 */
[----:B------:R-:W-:Y:S01]  /*0a10*/  LOP3.LUT R8, R17, R10, RZ, 0x3c, !PT ;  /* 0x0000000a11087212 */ /* 0x000fe200078e3cff */
[----:B------:R-:W-:Y:S01]  /*0a20*/  @!P2 VIADD R14, R14, 0x1 ;  /* 0x000000010e0ea836 */ /* 0x000fe20000000000 */
[----:B------:R-:W-:Y:S02]  /*0a30*/  ISETP.NE.AND P2, PT, R10, RZ, PT ;  /* 0x000000ff0a00720c */ /* 0x000fe40003f45270 */
[----:B0-----:R-:W-:Y:S02]  /*0a40*/  IADD3 R11, PT, PT, R12, 0xffffffe, RZ ;  /* 0x0ffffffe0c0b7810 */ /* 0x001fe40007ffe0ff */
[----:B------:R-:W-:-:S05]  /*0a50*/  ISETP.GE.AND P1, PT, R8, RZ, PT ;  /* 0x000000ff0800720c */ /* 0x000fca0003f26270 */
[----:B------:R-:W-:Y:S01]  /*0a60*/  @P0 VIADD R14, R14, 0x1 ;  /* 0x000000010e0e0836 */ /* 0x000fe20000000000 */
[----:B------:R-:W0:Y:S04]  /*0a70*/  F2I.FTZ.U32.TRUNC.NTZ R11, R11 ;  /* 0x0000000b000b7305 */ /* 0x000e28000021f000 */
[----:B------:R-:W-:-:S05]  /*0a80*/  MOV R8, R14 ;  /* 0x0000000e00087202 */ /* 0x000fca0000000f00 */
[----:B------:R-:W-:Y:S01]  /*0a90*/  @!P1 IMAD.MOV R8, RZ, RZ, -R8 ;  /* 0x000000ffff089224 */ /* 0x000fe200078e0a08 */
[----:B------:R-:W-:-:S04]  /*0aa0*/  @!P2 LOP3.LUT R8, RZ, R10, RZ, 0x33, !PT ;  /* 0x0000000aff08a212 */ /* 0x000fc800078e33ff */
[----:B------:R-:W-:Y:S01]  /*0ab0*/  IADD3 R12, PT, PT, -R8, RZ, RZ ;  /* 0x000000ff080c7210 */ /* 0x000fe20007ffe1ff */
[----:B0-----:R-:W-:-:S04]  /*0ac0*/  IMAD.MOV R14, RZ, RZ, -R11 ;  /* 0x000000ffff0e7224 */ /* 0x001fc800078e0a0b */
[----:B------:R-:W-:Y:S02]  /*0ad0*/  IMAD R17, R10, R12, R17 ;  /* 0x0000000c0a117224 */ /* 0x000fe400078e0211 */
[----:B------:R-:W-:Y:S02]  /*0ae0*/  IMAD R15, R14, R9, RZ ;  /* 0x000000090e0f7224 */ /* 0x000fe400078e02ff */
[----:B------:R-:W-:Y:S01]  /*0af0*/  IMAD.MOV.U32 R10, RZ, RZ, RZ ;  /* 0x000000ffff0a7224 */ /* 0x000fe200078e00ff */
[----:B------:R-:W-:Y:S02]  /*0b00*/  IABS R14, R2 ;  /* 0x00000002000e7213 */ /* 0x000fe40000000000 */
[----:B------:R-:W-:Y:S01]  /*0b10*/  IABS R12, R17 ;  /* 0x00000011000c7213 */ /* 0x000fe20000000000 */
[----:B------:R-:W-:Y:S01]  /*0b20*/  IMAD.HI.U32 R11, R11, R15, R10 ;  /* 0x0000000f0b0b7227 */ /* 0x000fe200078e000a */
[----:B--2---:R-:W-:-:S03]  /*0b30*/  IABS R10, R0 ;  /* 0x00000000000a7213 */ /* 0x004fc60000000000 */
[----:B------:R-:W-:Y:S02]  /*0b40*/  IMAD.MOV R14, RZ, RZ, -R14 ;  /* 0x000000ffff0e7224 */ /* 0x000fe400078e0a0e */
[----:B------:R-:W-:Y:S01]  /*0b50*/  IMAD.HI.U32 R11, R11, R12, RZ ;  /* 0x0000000c0b0b7227 */ /* 0x000fe200078e00ff */
[----:B------:R-:W0:Y:S03]  /*0b60*/  I2F.RP R16, R10 ;  /* 0x0000000a00107306 */ /* 0x000e260000209400 */
[----:B------:R-:W-:-:S05]  /*0b70*/  IMAD R12, R11, R14, R12 ;  /* 0x0000000e0b0c7224 */ /* 0x000fca00078e020c */
[----:B------:R-:W-:Y:S01]  /*0b80*/  ISETP.GT.U32.AND P2, PT, R9, R12, PT ;  /* 0x0000000c0900720c */ /* 0x000fe20003f44070 */
[----:B0-----:R-:W0:-:S12]  /*0b90*/  MUFU.RCP R16, R16 ;  /* 0x0000001000107308 */ /* 0x001e180000001000 */
[----:B------:R-:W-:-:S04]  /*0ba0*/  @!P2 IADD3 R12, PT, PT, R12, -R9, RZ ;  /* 0x800000090c0ca210 */ /* 0x000fc80007ffe0ff */
[----:B------:R-:W-:Y:S02]  /*0bb0*/  ISETP.GE.U32.AND P0, PT, R12, R9, PT ;  /* 0x000000090c00720c */ /* 0x000fe40003f06070 */
[----:B------:R-:W-:Y:S01]  /*0bc0*/  LOP3.LUT R9, R17, R2, RZ, 0x3c, !PT ;  /* 0x0000000211097212 */ /* 0x000fe200078e3cff */
[----:B------:R-:W-:Y:S01]  /*0bd0*/  @!P2 VIADD R11, R11, 0x1 ;  /* 0x000000010b0ba836 */ /* 0x000fe20000000000 */
[----:B------:R-:W-:Y:S02]  /*0be0*/  ISETP.NE.AND P2, PT, R2, RZ, PT ;  /* 0x000000ff0200720c */ /* 0x000fe40003f45270 */
[----:B------:R-:W-:Y:S01]  /*0bf0*/  ISETP.GE.AND P1, PT, R9, RZ, PT ;  /* 0x000000ff0900720c */ /* 0x000fe20003f26270 */
[----:B0-----:R-:W-:-:S06]  /*0c00*/  VIADD R14, R16, 0xffffffe ;  /* 0x0ffffffe100e7836 */ /* 0x001fcc0000000000 */
[----:B------:R-:W-:Y:S01]  /*0c10*/  @P0 IADD3 R11, PT, PT, R11, 0x1, RZ ;  /* 0x000000010b0b0810 */ /* 0x000fe20007ffe0ff */
[----:B------:R-:W0:Y:S04]  /*0c20*/  F2I.FTZ.U32.TRUNC.NTZ R15, R14 ;  /* 0x0000000e000f7305 */ /* 0x000e28000021f000 */
[----:B------:R-:W-:-:S04]  /*0c30*/  IMAD.MOV.U32 R9, RZ, RZ, R11 ;  /* 0x000000ffff097224 */ /* 0x000fc800078e000b */
[----:B------:R-:W-:Y:S01]  /*0c40*/  @!P1 IMAD.MOV R9, RZ, RZ, -R9 ;  /* 0x000000ffff099224 */ /* 0x000fe200078e0a09 */
[----:B------:R-:W-:-:S05]  /*0c50*/  @!P2 LOP3.LUT R9, RZ, R2, RZ, 0x33, !PT ;  /* 0x00000002ff09a212 */ /* 0x000fca00078e33ff */
[----:B------:R-:W-:Y:S01]  /*0c60*/  IMAD.MOV R11, RZ, RZ, -R9 ;  /* 0x000000ffff0b7224 */ /* 0x000fe200078e0a09 */
[----:B0-----:R-:W-:-:S03]  /*0c70*/  IADD3 R19, PT, PT, RZ, -R15, RZ ;  /* 0x8000000fff137210 */ /* 0x001fc60007ffe0ff */
[----:B------:R-:W-:Y:S02]  /*0c80*/  IMAD R17, R2, R11, R17 ;  /* 0x0000000b02117224 */ /* 0x000fe400078e0211 */
[----:B------:R-:W-:Y:S02]  /*0c90*/  IMAD R11, R19, R10, RZ ;  /* 0x0000000a130b7224 */ /* 0x000fe400078e02ff */
[----:B------:R-:W-:Y:S01]  /*0ca0*/  IMAD.MOV.U32 R14, RZ, RZ, RZ ;  /* 0x000000ffff0e7224 */ /* 0x000fe200078e00ff */
[----:B------:R-:W-:Y:S02]  /*0cb0*/  IABS R2, R17 ;  /* 0x0000001100027213 */ /* 0x000fe40000000000 */
[----:B------:R-:W-:Y:S01]  /*0cc0*/  IABS R12, R0 ;  /* 0x00000000000c7213 */ /* 0x000fe20000000000 */
[----:B------:R-:W-:Y:S01]  /*0cd0*/  IMAD.HI.U32 R14, R15, R11, R14 ;  /* 0x0000000b0f0e7227 */ /* 0x000fe200078e000e */
[----:B---3--:R-:W-:-:S03]  /*0ce0*/  IABS R16, R13 ;  /* 0x0000000d00107213 */ /* 0x008fc60000000000 */
[----:B------:R-:W-:Y:S01]  /*0cf0*/  IMAD.MOV.U32 R11, RZ, RZ, R2 ;  /* 0x000000ffff0b7224 */ /* 0x000fe200078e0002 */
[----:B------:R-:W-:Y:S01]  /*0d00*/  IADD3 R15, PT, PT, RZ, -R12, RZ ;  /* 0x8000000cff0f7210 */ /* 0x000fe20007ffe0ff */
[----:B------:R-:W-:Y:S02]  /*0d10*/  IMAD.MOV.U32 R2, RZ, RZ, R16 ;  /* 0x000000ffff027224 */ /* 0x000fe400078e0010 */
[----:B------:R-:W-:Y:S02]  /*0d20*/  IMAD.HI.U32 R14, R14, R11, RZ ;  /* 0x0000000b0e0e7227 */ /* 0x000fe400078e00ff */
[----:B------:R-:W0:Y:S02]  /*0d30*/  I2F.RP R12, R2 ;  /* 0x00000002000c7306 */ /* 0x000e240000209400 */
        /* <DEDUP_REMOVED lines=12> */
[----:B------:R-:W-:Y:S01]  /*0e00*/  IMAD.MOV.U32 R10, RZ, RZ, R14 ;  /* 0x000000ffff0a7224 */ /* 0x000fe200078e000e */
[----:B------:R-:W-:-:S03]  /*0e10*/  IABS R14, R13 ;  /* 0x0000000d000e7213 */ /* 0x000fc60000000000 */
[----:B------:R-:W-:Y:S01]  /*0e20*/  @!P1 IMAD.MOV R10, RZ, RZ, -R10 ;  /* 0x000000ffff0a9224 */ /* 0x000fe200078e0a0a */
[----:B------:R-:W-:Y:S01]  /*0e30*/  @!P2 LOP3.LUT R10, RZ, R0, RZ, 0x33, !PT ;  /* 0x00000000ff0aa212 */ /* 0x000fe200078e33ff */
[----:B------:R-:W-:Y:S02]  /*0e40*/  IMAD.MOV R16, RZ, RZ, -R14 ;  /* 0x000000ffff107224 */ /* 0x000fe400078e0a0e */
[----:B------:R-:W-:Y:S02]  /*0e50*/  HFMA2 R14, -RZ, RZ, 0, 0 ;  /* 0x00000000ff0e7431 */ /* 0x000fe400000001ff */
[----:B------:R-:W-:Y:S01]  /*0e60*/  IMAD.MOV R11, RZ, RZ, -R10 ;  /* 0x000000ffff0b7224 */ /* 0x000fe200078e0a0a */
[----:B0-----:R-:W-:-:S03]  /*0e70*/  IADD3 R19, PT, PT, RZ, -R15, RZ ;  /* 0x8000000fff137210 */ /* 0x001fc60007ffe0ff */
[----:B------:R-:W-:Y:S02]  /*0e80*/  IMAD R12, R0, R11, R17 ;  /* 0x0000000b000c7224 */ /* 0x000fe400078e0211 */
[----:B------:R-:W-:-:S03]  /*0e90*/  IMAD R11, R19, R2, RZ ;  /* 0x00000002130b7224 */ /* 0x000fc600078e02ff */
[----:B------:R-:W-:Y:S01]  /*0ea0*/  IABS R0, R12 ;  /* 0x0000000c00007213 */ /* 0x000fe20000000000 */
[----:B------:R-:W-:-:S04]  /*0eb0*/  IMAD.HI.U32 R14, R15, R11, R14 ;  /* 0x0000000b0f0e7227 */ /* 0x000fc800078e000e */
[----:B------:R-:W-:Y:S02]  /*0ec0*/  IMAD.MOV.U32 R15, RZ, RZ, R0 ;  /* 0x000000ffff0f7224 */ /* 0x000fe400078e0000 */
[----:B------:R-:W-:Y:S02]  /*0ed0*/  IMAD.MOV.U32 R0, RZ, RZ, R16 ;  /* 0x000000ffff007224 */ /* 0x000fe400078e0010 */
[----:B------:R-:W-:-:S04]  /*0ee0*/  IMAD.HI.U32 R11, R14, R15, RZ ;  /* 0x0000000f0e0b7227 */ /* 0x000fc800078e00ff */
[----:B------:R-:W-:-:S05]  /*0ef0*/  IMAD R15, R11, R0, R15 ;  /* 0x000000000b0f7224 */ /* 0x000fca00078e020f */
[----:B------:R-:W-:Y:S02]  /*0f00*/  ISETP.GT.U32.AND P2, PT, R2, R15, PT ;  /* 0x0000000f0200720c */ /* 0x000fe40003f44070 */
[----:B------:R-:W-:-:S11]  /*0f10*/  LOP3.LUT R0, R12, R13, RZ, 0x3c, !PT ;  /* 0x0000000d0c007212 */ /* 0x000fd600078e3cff */
[----:B------:R-:W-:-:S04]  /*0f20*/  @!P2 IADD3 R15, PT, PT, R15, -R2, RZ ;  /* 0x800000020f0fa210 */ /* 0x000fc80007ffe0ff */
[----:B------:R-:W-:Y:S01]  /*0f30*/  ISETP.GE.U32.AND P0, PT, R15, R2, PT ;  /* 0x000000020f00720c */ /* 0x000fe20003f06070 */
[----:B------:R-:W-:Y:S01]  /*0f40*/  @!P2 VIADD R11, R11, 0x1 ;  /* 0x000000010b0ba836 */ /* 0x000fe20000000000 */
[----:B------:R-:W-:Y:S02]  /*0f50*/  ISETP.GE.AND P1, PT, R0, RZ, PT ;  /* 0x000000ff0000720c */ /* 0x000fe40003f26270 */
[----:B------:R-:W-:-:S09]  /*0f60*/  ISETP.NE.AND P2, PT, R13, RZ, PT ;  /* 0x000000ff0d00720c */ /* 0x000fd20003f45270 */
[----:B------:R-:W-:-:S05]  /*0f70*/  @P0 VIADD R11, R11, 0x1 ;  /* 0x000000010b0b0836 */ /* 0x000fca0000000000 */
[----:B------:R-:W-:Y:S02]  /*0f80*/  @!P1 IADD3 R11, PT, PT, -R11, RZ, RZ ;  /* 0x000000ff0b0b9210 */ /* 0x000fe40007ffe1ff */
[----:B------:R-:W-:Y:S01]  /*0f90*/  @!P2 LOP3.LUT R11, RZ, R13, RZ, 0x33, !PT ;  /* 0x0000000dff0ba212 */ /* 0x000fe200078e33ff */
[----:B------:R0:W-:Y:S01]  /*0fa0*/  STL.128 [R1], R4 ;  /* 0x0000000401007387 */ /* 0x0001e20000100c00 */
[----:B------:R-:W-:-:S03]  /*0fb0*/  ULOP3.LUT UR4, UR4, 0x7ffffff8, URZ, 0xc0, !UPT ;  /* 0x7ffffff804047892 */ /* 0x000fc6000f8ec0ff */
[----:B------:R0:W-:Y:S01]  /*0fc0*/  STL.128 [R1+0x10], R8 ;  /* 0x0000100801007387 */ /* 0x0001e20000100c00 */
[----:B------:R-:W-:Y:S02]  /*0fd0*/  UIADD3 UR6, UP0, UPT, UR6, 0x20, URZ ;  /* 0x0000002006067890 */ /* 0x000fe4000ff1e0ff */
[----:B------:R-:W-:Y:S02]  /*0fe0*/  UIADD3 UR5, UPT, UPT, -UR4, 0x8, URZ ;  /* 0x0000000804057890 */ /* 0x000fe4000fffe1ff */
[----:B------:R-:W-:Y:S02]  /*0ff0*/  UIADD3.X UR7, UPT, UPT, URZ, UR7, URZ, UP0, !UPT ;  /* 0x00000007ff077290 */ /* 0x000fe400087fe4ff */
[----:B------:R-:W-:Y:S01]  /*1000*/  UISETP.NE.AND UP0, UPT, UR5, URZ, UPT ;  /* 0x000000ff0500728c */ /* 0x000fe2000bf05270 */
[----:B------:R-:W-:Y:S02]  /*1010*/  IMAD.MOV R2, RZ, RZ, -R11 ;  /* 0x000000ffff027224 */ /* 0x000fe400078e0a0b */
[----:B------:R-:W-:-:S02]  /*1020*/  IMAD.U32 R0, RZ, RZ, UR4 ;  /* 0x00000004ff007e24 */ /* 0x000fc4000f8e00ff */
[----:B------:R-:W-:-:S04]  /*1030*/  IMAD R2, R13, R2, R12 ;  /* 0x000000020d027224 */ /* 0x000fc800078e020c */
[----:B0-----:R-:W-:Y:S05]  /*1040*/  BRA.U !UP0, `(.L_x_1) ;  /* 0x0000000d08c07547 */ /* 0x001fea000b800000 */
[----:B------:R-:W-:Y:S01]  /*1050*/  IADD3 R14, PT, PT, R1, 0x30, RZ ;  /* 0x00000030010e7810 */ /* 0x000fe20007ffe0ff */
[----:B------:R-:W-:Y:S02]  /*1060*/  IMAD.U32 R12, RZ, RZ, UR6 ;  /* 0x00000006ff0c7e24 */ /* 0x000fe4000f8e00ff */
[----:B------:R-:W-:-:S07]  /*1070*/  IMAD.U32 R13, RZ, RZ, UR7 ;  /* 0x00000007ff0d7e24 */ /* 0x000fce000f8e00ff */
.L_x_2:
[----:B------:R-:W2:Y:S04]  /*1080*/  LDG.E R11, desc[UR12][R12.64+-0x10] ;  /* 0xfffff00c0c0b7981 */ /* 0x000ea8000c1e1900 */
        /* <DEDUP_REMOVED lines=16> */
[----:B------:R-:W-:Y:S02]  /*1190*/  IADD3 R18, PT, PT, RZ, -R18, RZ ;  /* 0x80000012ff127210 */ /* 0x000fe40007ffe0ff */
[----:B---3--:R-:W-:-:S03]  /*11a0*/  IABS R5, R17 ;  /* 0x0000001100057213 */ /* 0x008fc60000000000 */
        /* <DEDUP_REMOVED lines=19> */
[----:B------:R-:W2:Y:S01]  /*12e0*/  LDG.E R11, desc[UR12][R12.64+0x8] ;  /* 0x0000080c0c0b7981 */ /* 0x000ea2000c1e1900 */
[----:B------:R-:W-:Y:S02]  /*12f0*/  IMAD R19, R18, R5, RZ ;  /* 0x0000000512137224 */ /* 0x000fe400078e02ff */
[----:B------:R-:W-:Y:S01]  /*1300*/  IMAD.MOV.U32 R6, RZ, RZ, RZ ;  /* 0x000000ffff067224 */ /* 0x000fe200078e00ff */
[----:B------:R-:W-:-:S03]  /*1310*/  IABS R16, R2 ;  /* 0x0000000200107213 */ /* 0x000fc60000000000 */
[----:B------:R-:W-:Y:S01]  /*1320*/  IMAD.HI.U32 R6, R7, R19, R6 ;  /* 0x0000001307067227 */ /* 0x000fe200078e0006 */
[----:B----4-:R-:W-:Y:S02]  /*1330*/  IABS R19, R15 ;  /* 0x0000000f00137213 */ /* 0x010fe40000000000 */
[----:B------:R-:W-:Y:S01]  /*1340*/  IABS R18, R17 ;  /* 0x0000001100127213 */ /* 0x000fe20000000000 */
[----:B------:R-:W-:Y:S02]  /*1350*/  IMAD.MOV.U32 R7, RZ, RZ, R16 ;  /* 0x000000ffff077224 */ /* 0x000fe400078e0010 */
[----:B------:R-:W-:Y:S01]  /*1360*/  IMAD.MOV.U32 R16, RZ, RZ, R19 ;  /* 0x000000ffff107224 */ /* 0x000fe200078e0013 */
[----:B------:R-:W-:Y:S01]  /*1370*/  IADD3 R20, PT, PT, RZ, -R18, RZ ;  /* 0x80000012ff147210 */ /* 0x000fe20007ffe0ff */
[----:B------:R-:W-:-:S04]  /*1380*/  IMAD.HI.U32 R19, R6, R7, RZ ;  /* 0x0000000706137227 */ /* 0x000fc800078e00ff */
[----:B------:R-:W-:-:S05]  /*1390*/  IMAD R6, R19, R20, R7 ;  /* 0x0000001413067224 */ /* 0x000fca00078e0207 */
[----:B------:R-:W-:Y:S01]  /*13a0*/  ISETP.GT.U32.AND P2, PT, R5, R6, PT ;  /* 0x000000060500720c */ /* 0x000fe20003f44070 */
[----:B------:R-:W0:-:S12]  /*13b0*/  I2F.RP R18, R16 ;  /* 0x0000001000127306 */ /* 0x000e180000209400 */
[----:B------:R-:W-:-:S04]  /*13c0*/  @!P2 IADD3 R6, PT, PT, R6, -R5, RZ ;  /* 0x800000050606a210 */ /* 0x000fc80007ffe0ff */
[----:B------:R-:W-:Y:S01]  /*13d0*/  ISETP.GE.U32.AND P0, PT, R6, R5, PT ;  /* 0x000000050600720c */ /* 0x000fe20003f06070 */
[----:B0-----:R-:W0:Y:S01]  /*13e0*/  MUFU.RCP R18, R18 ;  /* 0x0000001200127308 */ /* 0x001e220000001000 */
[----:B------:R-:W-:Y:S01]  /*13f0*/  LOP3.LUT R5, R2, R17, RZ, 0x3c, !PT ;  /* 0x0000001102057212 */ /* 0x000fe200078e3cff */
[----:B------:R-:W-:Y:S01]  /*1400*/  @!P2 VIADD R19, R19, 0x1 ;  /* 0x000000011313a836 */ /* 0x000fe20000000000 */
[----:B------:R-:W-:Y:S02]  /*1410*/  ISETP.NE.AND P2, PT, R17, RZ, PT ;  /* 0x000000ff1100720c */ /* 0x000fe40003f45270 */
[----:B------:R-:W-:-:S07]  /*1420*/  ISETP.GE.AND P1, PT, R5, RZ, PT ;  /* 0x000000ff0500720c */ /* 0x000fce0003f26270 */
[----:B------:R-:W-:-:S05]  /*1430*/  @P0 IADD3 R19, PT, PT, R19, 0x1, RZ ;  /* 0x0000000113130810 */ /* 0x000fca0007ffe0ff */
[----:B------:R-:W-:Y:S02]  /*1440*/  IMAD.MOV.U32 R5, RZ, RZ, R19 ;  /* 0x000000ffff057224 */ /* 0x000fe400078e0013 */
[----:B0-----:R-:W-:Y:S02]  /*1450*/  VIADD R6, R18, 0xffffffe ;  /* 0x0ffffffe12067836 */ /* 0x001fe40000000000 */
[----:B------:R-:W-:Y:S01]  /*1460*/  @!P1 IMAD.MOV R5, RZ, RZ, -R5 ;  /* 0x000000ffff059224 */ /* 0x000fe200078e0a05 */
[----:B------:R-:W-:Y:S01]  /*1470*/  @!P2 LOP3.LUT R5, RZ, R17, RZ, 0x33, !PT ;  /* 0x00000011ff05a212 */ /* 0x000fe200078e33ff */
[----:B------:R-:W0:Y:S04]  /*1480*/  F2I.FTZ.U32.TRUNC.NTZ R7, R6 ;  /* 0x0000000600077305 */ /* 0x000e28000021f000 */
[----:B------:R-:W-:-:S04]  /*1490*/  IMAD.MOV R18, RZ, RZ, -R5 ;  /* 0x000000ffff127224 */ /* 0x000fc800078e0a05 */
[----:B------:R-:W-:Y:S02]  /*14a0*/  IMAD R18, R17, R18, R2 ;  /* 0x0000001211127224 */ /* 0x000fe400078e0202 */
[----:B------:R-:W3:Y:S01]  /*14b0*/  LDG.E R2, desc[UR12][R12.64+0xc] ;  /* 0x00000c0c0c027981 */ /* 0x000ee2000c1e1900 */
[----:B0-----:R-:W-:Y:S01]  /*14c0*/  IADD3 R19, PT, PT, RZ, -R7, RZ ;  /* 0x80000007ff137210 */ /* 0x001fe20007ffe0ff */
[----:B------:R-:W-:-:S04]  /*14d0*/  IMAD.MOV.U32 R6, RZ, RZ, RZ ;  /* 0x000000ffff067224 */ /* 0x000fc800078e00ff */
[----:B------:R-:W-:Y:S01]  /*14e0*/  IMAD R17, R19, R16, RZ ;  /* 0x0000001013117224 */ /* 0x000fe200078e02ff */
[----:B------:R-:W-:Y:S02]  /*14f0*/  IABS R19, R18 ;  /* 0x0000001200137213 */ /* 0x000fe40000000000 */
[----:B------:R-:W-:Y:S01]  /*1500*/  IABS R20, R15 ;  /* 0x0000000f00147213 */ /* 0x000fe20000000000 */
[----:B------:R-:W-:-:S04]  /*1510*/  IMAD.HI.U32 R6, R7, R17, R6 ;  /* 0x0000001107067227 */ /* 0x000fc800078e0006 */
[----:B------:R-:W-:Y:S01]  /*1520*/  IMAD.MOV.U32 R17, RZ, RZ, R19 ;  /* 0x000000ffff117224 */ /* 0x000fe200078e0013 */
[----:B------:R-:W-:Y:S02]  /*1530*/  IADD3 R20, PT, PT, RZ, -R20, RZ ;  /* 0x80000014ff147210 */ /* 0x000fe40007ffe0ff */
[----:B-----5:R-:W-:Y:S01]  /*1540*/  IABS R7, R8 ;  /* 0x0000000800077213 */ /* 0x020fe20000000000 */
[----:B------:R-:W-:-:S03]  /*1550*/  IMAD.HI.U32 R6, R6, R17, RZ ;  /* 0x0000001106067227 */ /* 0x000fc600078e00ff */
[----:B------:R-:W0:Y:S01]  /*1560*/  I2F.RP R19, R7 ;  /* 0x0000000700137306 */ /* 0x000e220000209400 */
[----:B------:R-:W-:-:S05]  /*1570*/  IMAD R17, R6, R20, R17 ;  /* 0x0000001406117224 */ /* 0x000fca00078e0211 */
[----:B------:R-:W-:Y:S02]  /*1580*/  ISETP.GT.U32.AND P2, PT, R16, R17, PT ;  /* 0x000000111000720c */ /* 0x000fe40003f44070 */
[----:B0-----:R-:W0:Y:S11]  /*1590*/  MUFU.RCP R19, R19 ;  /* 0x0000001300137308 */ /* 0x001e360000001000 */
[----:B------:R-:W-:-:S05]  /*15a0*/  @!P2 IMAD.IADD R17, R17, 0x1, -R16 ;  /* 0x000000011111a824 */ /* 0x000fca00078e0a10 */
[----:B------:R-:W-:Y:S02]  /*15b0*/  ISETP.GE.U32.AND P0, PT, R17, R16, PT ;  /* 0x000000101100720c */ /* 0x000fe40003f06070 */
[----:B------:R-:W-:Y:S01]  /*15c0*/  LOP3.LUT R16, R18, R15, RZ, 0x3c, !PT ;  /* 0x0000000f12107212 */ /* 0x000fe200078e3cff */
[----:B------:R-:W-:Y:S01]  /*15d0*/  @!P2 VIADD R6, R6, 0x1 ;  /* 0x000000010606a836 */ /* 0x000fe20000000000 */
[----:B------:R-:W-:Y:S02]  /*15e0*/  ISETP.NE.AND P2, PT, R15, RZ, PT ;  /* 0x000000ff0f00720c */ /* 0x000fe40003f45270 */
[----:B------:R-:W-:Y:S02]  /*15f0*/  ISETP.GE.AND P1, PT, R16, RZ, PT ;  /* 0x000000ff1000720c */ /* 0x000fe40003f26270 */
[----:B0-----:R-:W-:-:S04]  /*1600*/  IADD3 R16, PT, PT, R19, 0xffffffe, RZ ;  /* 0x0ffffffe13107810 */ /* 0x001fc80007ffe0ff */
[----:B------:R-:W0:Y:S01]  /*1610*/  F2I.FTZ.U32.TRUNC.NTZ R17, R16 ;  /* 0x0000001000117305 */ /* 0x000e22000021f000 */
[----:B------:R-:W-:-:S06]  /*1620*/  @P0 VIADD R6, R6, 0x1 ;  /* 0x0000000106060836 */ /* 0x000fcc0000000000 */
[----:B------:R-:W-:Y:S02]  /*1630*/  @!P1 IADD3 R6, PT, PT, -R6, RZ, RZ ;  /* 0x000000ff06069210 */ /* 0x000fe40007ffe1ff */
[----:B------:R-:W-:-:S05]  /*1640*/  @!P2 LOP3.LUT R6, RZ, R15, RZ, 0x33, !PT ;  /* 0x0000000fff06a212 */ /* 0x000fca00078e33ff */
[----:B------:R-:W-:Y:S02]  /*1650*/  IMAD.MOV R19, RZ, RZ, -R6 ;  /* 0x000000ffff137224 */ /* 0x000fe400078e0a06 */
[----:B0-----:R-:W-:Y:S02]  /*1660*/  IMAD.MOV R20, RZ, RZ, -R17 ;  /* 0x000000ffff147224 */ /* 0x001fe400078e0a11 */
[----:B------:R-:W-:Y:S01]  /*1670*/  IMAD R15, R15, R19, R18 ;  /* 0x000000130f0f7224 */ /* 0x000fe200078e0212 */
[----:B------:R-:W-:Y:S01]  /*1680*/  MOV R16, RZ ;  /* 0x000000ff00107202 */ /* 0x000fe20000000f00 */
[----:B------:R-:W-:-:S03]  /*1690*/  IMAD R19, R20, R7, RZ ;  /* 0x0000000714137224 */ /* 0x000fc600078e02ff */
[----:B------:R-:W-:Y:S01]  /*16a0*/  IABS R18, R15 ;  /* 0x0000000f00127213 */ /* 0x000fe20000000000 */
[----:B------:R-:W-:Y:S01]  /*16b0*/  IMAD.HI.U32 R16, R17, R19, R16 ;  /* 0x0000001311107227 */ /* 0x000fe200078e0010 */
[----:B------:R-:W-:-:S03]  /*16c0*/  IABS R20, R8 ;  /* 0x0000000800147213 */ /* 0x000fc60000000000 */
[----:B------:R-:W-:Y:S01]  /*16d0*/  IMAD.MOV.U32 R17, RZ, RZ, R18 ;  /* 0x000000ffff117224 */ /* 0x000fe200078e0012 */
[----:B------:R-:W-:Y:S01]  /*16e0*/  IABS R19, R9 ;  /* 0x0000000900137213 */ /* 0x000fe20000000000 */
[----:B------:R-:W-:Y:S02]  /*16f0*/  IMAD.MOV R21, RZ, RZ, -R20 ;  /* 0x000000ffff157224 */ /* 0x000fe400078e0a14 */
[----:B------:R-:W-:Y:S01]  /*1700*/  IMAD.HI.U32 R20, R16, R17, RZ ;  /* 0x0000001110147227 */ /* 0x000fe200078e00ff */
[----:B------:R-:W-:-:S03]  /*1710*/  MOV R18, R19 ;  /* 0x0000001300127202 */ /* 0x000fc60000000f00 */
[----:B------:R-:W-:Y:S01]  /*1720*/  IMAD R16, R20, R21, R17 ;  /* 0x0000001514107224 */ /* 0x000fe200078e0211 */
[----:B------:R-:W0:Y:S04]  /*1730*/  I2F.RP R19, R18 ;  /* 0x0000001200137306 */ /* 0x000e280000209400 */
[----:B------:R-:W-:-:S04]  /*1740*/  ISETP.GT.U32.AND P2, PT, R7, R16, PT ;  /* 0x000000100700720c */ /* 0x000fc80003f44070 */
[----:B0-----:R-:W0:Y:S09]  /*1750*/  MUFU.RCP R19, R19 ;  /* 0x0000001300137308 */ /* 0x001e320000001000 */
[----:B------:R-:W-:-:S05]  /*1760*/  @!P2 IMAD.IADD R16, R16, 0x1, -R7 ;  /* 0x000000011010a824 */ /* 0x000fca00078e0a07 */
[----:B------:R-:W-:Y:S02]  /*1770*/  ISETP.GE.U32.AND P0, PT, R16, R7, PT ;  /* 0x000000071000720c */ /* 0x000fe40003f06070 */
[----:B------:R-:W-:Y:S02]  /*1780*/  LOP3.LUT R7, R15, R8, RZ, 0x3c, !PT ;  /* 0x000000080f077212 */ /* 0x000fe400078e3cff */
[----:B------:R-:W-:Y:S02]  /*1790*/  @!P2 IADD3 R20, PT, PT, R20, 0x1, RZ ;  /* 0x000000011414a810 */ /* 0x000fe40007ffe0ff */
[----:B------:R-:W-:Y:S02]  /*17a0*/  ISETP.GE.AND P1, PT, R7, RZ, PT ;  /* 0x000000ff0700720c */ /* 0x000fe40003f26270 */
[----:B------:R-:W-:Y:S01]  /*17b0*/  ISETP.NE.AND P2, PT, R8, RZ, PT ;  /* 0x000000ff0800720c */ /* 0x000fe20003f45270 */
[----:B0-----:R-:W-:-:S04]  /*17c0*/  VIADD R16, R19, 0xffffffe ;  /* 0x0ffffffe13107836 */ /* 0x001fc80000000000 */
[----:B------:R-:W-:Y:S01]  /*17d0*/  @P0 VIADD R20, R20, 0x1 ;  /* 0x0000000114140836 */ /* 0x000fe20000000000 */
[----:B------:R0:W1:Y:S03]  /*17e0*/  F2I.FTZ.U32.TRUNC.NTZ R17, R16 ;  /* 0x0000001000117305 */ /* 0x000066000021f000 */
[----:B------:R-:W-:-:S05]  /*17f0*/  IMAD.MOV.U32 R7, RZ, RZ, R20 ;  /* 0x000000ffff077224 */ /* 0x000fca00078e0014 */
[----:B------:R-:W-:Y:S02]  /*1800*/  @!P1 IADD3 R7, PT, PT, -R7, RZ, RZ ;  /* 0x000000ff07079210 */ /* 0x000fe40007ffe1ff */
[----:B------:R-:W-:Y:S01]  /*1810*/  @!P2 LOP3.LUT R7, RZ, R8, RZ, 0x33, !PT ;  /* 0x00000008ff07a212 */ /* 0x000fe200078e33ff */
[----:B0-----:R-:W-:-:S04]  /*1820*/  HFMA2 R16, -RZ, RZ, 0, 0 ;  /* 0x00000000ff107431 */ /* 0x001fc800000001ff */
[----:B------:R-:W-:Y:S02]  /*1830*/  IMAD.MOV R20, RZ, RZ, -R7 ;  /* 0x000000ffff147224 */ /* 0x000fe400078e0a07 */
[----:B-1----:R-:W-:Y:S02]  /*1840*/  IMAD.MOV R19, RZ, RZ, -R17 ;  /* 0x000000ffff137224 */ /* 0x002fe400078e0a11 */
[----:B------:R-:W-:Y:S02]  /*1850*/  IMAD R20, R8, R20, R15 ;  /* 0x0000001408147224 */ /* 0x000fe400078e020f */
        /* <DEDUP_REMOVED lines=8> */
[----:B------:R-:W0:Y:S03]  /*18e0*/  I2F.RP R19, R15 ;  /* 0x0000000f00137306 */ /* 0x000e260000209400 */
[----:B------:R-:W-:-:S05]  /*18f0*/  IMAD R17, R8, R21, R17 ;  /* 0x0000001508117224 */ /* 0x000fca00078e0211 */
[----:B------:R-:W-:Y:S01]  /*1900*/  ISETP.GT.U32.AND P2, PT, R18, R17, PT ;  /* 0x000000111200720c */ /* 0x000fe20003f44070 */
[----:B0-----:R-:W0:Y:S01]  /*1910*/  MUFU.RCP R19, R19 ;  /* 0x0000001300137308 */ /* 0x001e220000001000 */
[----:B------:R-:W-:-:S11]  /*1920*/  LOP3.LUT R16, R20, R9, RZ, 0x3c, !PT ;  /* 0x0000000914107212 */ /* 0x000fd600078e3cff */
[----:B------:R-:W-:-:S04]  /*1930*/  @!P2 IADD3 R17, PT, PT, R17, -R18, RZ ;  /* 0x800000121111a210 */ /* 0x000fc80007ffe0ff */
[----:B------:R-:W-:Y:S01]  /*1940*/  ISETP.GE.U32.AND P0, PT, R17, R18, PT ;  /* 0x000000121100720c */ /* 0x000fe20003f06070 */
[----:B------:R-:W-:Y:S01]  /*1950*/  @!P2 VIADD R8, R8, 0x1 ;  /* 0x000000010808a836 */ /* 0x000fe20000000000 */
[----:B------:R-:W-:Y:S02]  /*1960*/  ISETP.GE.AND P1, PT, R16, RZ, PT ;  /* 0x000000ff1000720c */ /* 0x000fe40003f26270 */
[----:B------:R-:W-:Y:S01]  /*1970*/  ISETP.NE.AND P2, PT, R9, RZ, PT ;  /* 0x000000ff0900720c */ /* 0x000fe20003f45270 */
[----:B0-----:R-:W-:-:S04]  /*1980*/  VIADD R16, R19, 0xffffffe ;  /* 0x0ffffffe13107836 */ /* 0x001fc80000000000 */
[----:B------:R-:W0:Y:S04]  /*1990*/  F2I.FTZ.U32.TRUNC.NTZ R17, R16 ;  /* 0x0000001000117305 */ /* 0x000e28000021f000 */
[----:B------:R-:W-:-:S05]  /*19a0*/  @P0 IADD3 R8, PT, PT, R8, 0x1, RZ ;  /* 0x0000000108080810 */ /* 0x000fca0007ffe0ff */
[----:B------:R-:W-:Y:S01]  /*19b0*/  @!P1 IMAD.MOV R8, RZ, RZ, -R8 ;  /* 0x000000ffff089224 */ /* 0x000fe200078e0a08 */
[----:B------:R-:W-:-:S04]  /*19c0*/  @!P2 LOP3.LUT R8, RZ, R9, RZ, 0x33, !PT ;  /* 0x00000009ff08a212 */ /* 0x000fc800078e33ff */
[----:B------:R-:W-:Y:S01]  /*19d0*/  IADD3 R19, PT, PT, -R8, RZ, RZ ;  /* 0x000000ff08137210 */ /* 0x000fe20007ffe1ff */
[----:B0-----:R-:W-:-:S04]  /*19e0*/  IMAD.MOV R18, RZ, RZ, -R17 ;  /* 0x000000ffff127224 */ /* 0x001fc800078e0a11 */
[----:B------:R-:W-:Y:S02]  /*19f0*/  IMAD R19, R9, R19, R20 ;  /* 0x0000001309137224 */ /* 0x000fe400078e0214 */
[----:B------:R-:W-:Y:S02]  /*1a00*/  IMAD R9, R18, R15, RZ ;  /* 0x0000000f12097224 */ /* 0x000fe400078e02ff */
[----:B------:R-:W-:Y:S01]  /*1a10*/  IMAD.MOV.U32 R16, RZ, RZ, RZ ;  /* 0x000000ffff107224 */ /* 0x000fe200078e00ff */
[----:B------:R-:W-:-:S03]  /*1a20*/  IABS R18, R19 ;  /* 0x0000001300127213 */ /* 0x000fc60000000000 */
[----:B------:R-:W-:Y:S01]  /*1a30*/  IMAD.HI.U32 R16, R17, R9, R16 ;  /* 0x0000000911107227 */ /* 0x000fe200078e0010 */
[----:B--2---:R-:W-:Y:S02]  /*1a40*/  IABS R9, R11 ;  /* 0x0000000b00097213 */ /* 0x004fe40000000000 */
[----:B------:R-:W-:Y:S02]  /*1a50*/  IABS R20, R10 ;  /* 0x0000000a00147213 */ /* 0x000fe40000000000 */
[----:B------:R-:W-:Y:S01]  /*1a60*/  MOV R17, R18 ;  /* 0x0000001200117202 */ /* 0x000fe20000000f00 */
[----:B------:R-:W-:Y:S02]  /*1a70*/  IMAD.MOV.U32 R18, RZ, RZ, R9 ;  /* 0x000000ffff127224 */ /* 0x000fe400078e0009 */
[----:B------:R-:W-:Y:S02]  /*1a80*/  IMAD.MOV R22, RZ, RZ, -R20 ;  /* 0x000000ffff167224 */ /* 0x000fe400078e0a14 */
        /* <DEDUP_REMOVED lines=10> */
[----:B------:R-:W-:Y:S02]  /*1b30*/  ISETP.GE.AND P1, PT, R15, RZ, PT ;  /* 0x000000ff0f00720c */ /* 0x000fe40003f26270 */
[----:B0-----:R-:W-:-:S04]  /*1b40*/  IADD3 R16, PT, PT, R20, 0xffffffe, RZ ;  /* 0x0ffffffe14107810 */ /* 0x001fc80007ffe0ff */
[----:B------:R0:W1:Y:S01]  /*1b50*/  F2I.FTZ.U32.TRUNC.NTZ R17, R16 ;  /* 0x0000001000117305 */ /* 0x000062000021f000 */
[----:B------:R-:W-:-:S06]  /*1b60*/  @P0 VIADD R9, R9, 0x1 ;  /* 0x0000000109090836 */ /* 0x000fcc0000000000 */
        /* <DEDUP_REMOVED lines=11> */
[----:B---3--:R-:W-:Y:S01]  /*1c20*/  IABS R15, R2 ;  /* 0x00000002000f7213 */ /* 0x008fe20000000000 */
        /* <DEDUP_REMOVED lines=12> */
[----:B0-----:R-:W-:-:S04]  /*1cf0*/  VIADD R16, R19, 0xffffffe ;  /* 0x0ffffffe13107836 */ /* 0x001fc80000000000 */
[----:B------:R-:W0:Y:S02]  /*1d00*/  F2I.FTZ.U32.TRUNC.NTZ R17, R16 ;  /* 0x0000001000117305 */ /* 0x000e24000021f000 */
[----:B------:R-:W-:-:S06]  /*1d10*/  @P0 IADD3 R10, PT, PT, R10, 0x1, RZ ;  /* 0x000000010a0a0810 */ /* 0x000fcc0007ffe0ff */
[----:B------:R-:W-:Y:S01]  /*1d20*/  @!P1 IMAD.MOV R10, RZ, RZ, -R10 ;  /* 0x000000ffff0a9224 */ /* 0x000fe200078e0a0a */
[----:B------:R-:W-:-:S04]  /*1d30*/  @!P2 LOP3.LUT R10, RZ, R11, RZ, 0x33, !PT ;  /* 0x0000000bff0aa212 */ /* 0x000fc800078e33ff */
[----:B------:R-:W-:Y:S01]  /*1d40*/  IADD3 R19, PT, PT, -R10, RZ, RZ ;  /* 0x000000ff0a137210 */ /* 0x000fe20007ffe1ff */
[----:B0-----:R-:W-:-:S04]  /*1d50*/  IMAD.MOV R18, RZ, RZ, -R17 ;  /* 0x000000ffff127224 */ /* 0x001fc800078e0a11 */
[----:B------:R-:W-:Y:S01]  /*1d60*/  IMAD R19, R11, R19, R20 ;  /* 0x000000130b137224 */ /* 0x000fe200078e0214 */
[----:B------:R-:W-:Y:S01]  /*1d70*/  IABS R20, R2 ;  /* 0x0000000200147213 */ /* 0x000fe20000000000 */
[----:B------:R-:W-:Y:S02]  /*1d80*/  IMAD R11, R18, R15, RZ ;  /* 0x0000000f120b7224 */ /* 0x000fe400078e02ff */
[----:B------:R-:W-:Y:S01]  /*1d90*/  IMAD.MOV.U32 R16, RZ, RZ, RZ ;  /* 0x000000ffff107224 */ /* 0x000fe200078e00ff */
[----:B------:R-:W-:Y:S01]  /*1da0*/  IABS R18, R19 ;  /* 0x0000001300127213 */ /* 0x000fe20000000000 */
[----:B------:R-:W-:Y:S02]  /*1db0*/  IMAD.MOV R20, RZ, RZ, -R20 ;  /* 0x000000ffff147224 */ /* 0x000fe400078e0a14 */
[----:B------:R-:W-:Y:S01]  /*1dc0*/  IMAD.HI.U32 R16, R17, R11, R16 ;  /* 0x0000000b11107227 */ /* 0x000fe200078e0010 */
[----:B------:R-:W-:-:S03]  /*1dd0*/  MOV R17, R18 ;  /* 0x0000001200117202 */ /* 0x000fc60000000f00 */
[----:B------:R-:W-:Y:S02]  /*1de0*/  IMAD.MOV.U32 R18, RZ, RZ, R20 ;  /* 0x000000ffff127224 */ /* 0x000fe400078e0014 */
[----:B------:R-:W-:-:S04]  /*1df0*/  IMAD.HI.U32 R11, R16, R17, RZ ;  /* 0x00000011100b7227 */ /* 0x000fc800078e00ff */
[----:B------:R-:W-:-:S05]  /*1e00*/  IMAD R16, R11, R18, R17 ;  /* 0x000000120b107224 */ /* 0x000fca00078e0211 */
[----:B------:R-:W-:-:S13]  /*1e10*/  ISETP.GT.U32.AND P2, PT, R15, R16, PT ;  /* 0x000000100f00720c */ /* 0x000fda0003f44070 */
[----:B------:R-:W-:-:S05]  /*1e20*/  @!P2 IMAD.IADD R16, R16, 0x1, -R15 ;  /* 0x000000011010a824 */ /* 0x000fca00078e0a0f */
[----:B------:R-:W-:Y:S02]  /*1e30*/  ISETP.GE.U32.AND P0, PT, R16, R15, PT ;  /* 0x0000000f1000720c */ /* 0x000fe40003f06070 */
[----:B------:R-:W-:Y:S02]  /*1e40*/  LOP3.LUT R15, R19, R2, RZ, 0x3c, !PT ;  /* 0x00000002130f7212 */ /* 0x000fe400078e3cff */
[----:B------:R-:W-:Y:S02]  /*1e50*/  @!P2 IADD3 R11, PT, PT, R11, 0x1, RZ ;  /* 0x000000010b0ba810 */ /* 0x000fe40007ffe0ff */
[----:B------:R-:W-:Y:S02]  /*1e60*/  ISETP.GE.AND P1, PT, R15, RZ, PT ;  /* 0x000000ff0f00720c */ /* 0x000fe40003f26270 */
[----:B------:R-:W-:Y:S01]  /*1e70*/  ISETP.NE.AND P2, PT, R2, RZ, PT ;  /* 0x000000ff0200720c */ /* 0x000fe20003f45270 */
[----:B------:R-:W-:-:S04]  /*1e80*/  UIADD3 UR5, UPT, UPT, UR5, 0x8, URZ ;  /* 0x0000000805057890 */ /* 0x000fc8000fffe0ff */
[----:B------:R-:W-:Y:S01]  /*1e90*/  @P0 VIADD R11, R11, 0x1 ;  /* 0x000000010b0b0836 */ /* 0x000fe20000000000 */
[----:B------:R-:W-:-:S05]  /*1ea0*/  UISETP.NE.AND UP0, UPT, UR5, URZ, UPT ;  /* 0x000000ff0500728c */ /* 0x000fca000bf05270 */
[----:B------:R-:W-:Y:S02]  /*1eb0*/  @!P1 IADD3 R11, PT, PT, -R11, RZ, RZ ;  /* 0x000000ff0b0b9210 */ /* 0x000fe40007ffe1ff */
[----:B------:R-:W-:Y:S02]  /*1ec0*/  @!P2 LOP3.LUT R11, RZ, R2, RZ, 0x33, !PT ;  /* 0x00000002ff0ba212 */ /* 0x000fe400078e33ff */
[----:B------:R-:W-:-:S03]  /*1ed0*/  IADD3 R12, P0, PT, R12, 0x20, RZ ;  /* 0x000000200c0c7810 */ /* 0x000fc60007f1e0ff */
[----:B------:R-:W-:Y:S01]  /*1ee0*/  IMAD.MOV R15, RZ, RZ, -R11 ;  /* 0x000000ffff0f7224 */ /* 0x000fe200078e0a0b */
[----:B------:R-:W-:Y:S01]  /*1ef0*/  STL.128 [R14+-0x10], R4 ;  /* 0xfffff0040e007387 */ /* 0x000fe20000100c00 */
[----:B------:R-:W-:Y:S02]  /*1f00*/  IADD3.X R13, PT, PT, RZ, R13, RZ, P0, !PT ;  /* 0x0000000dff0d7210 */ /* 0x000fe400007fe4ff */
[----:B------:R-:W-:Y:S01]  /*1f10*/  IMAD R2, R2, R15, R19 ;  /* 0x0000000f02027224 */ /* 0x000fe200078e0213 */
[----:B------:R0:W-:Y:S02]  /*1f20*/  STL.128 [R14], R8 ;  /* 0x000000080e007387 */ /* 0x0001e40000100c00 */
[----:B0-----:R-:W-:Y:S01]  /*1f30*/  VIADD R14, R14, 0x20 ;  /* 0x000000200e0e7836 */ /* 0x001fe20000000000 */
[----:B------:R-:W-:Y:S06]  /*1f40*/  BRA.U UP0, `(.L_x_2) ;  /* 0xfffffff1004c7547 */ /* 0x000fec000b83ffff */
.L_x_1:
[----:B------:R-:W-:-:S09]  /*1f50*/  UISETP.NE.AND UP0, UPT, UR8, URZ, UPT ;  /* 0x000000ff0800728c */ /* 0x000fd2000bf05270 */
[----:B------:R-:W-:Y:S05]  /*1f60*/  BRA.U !UP0, `(.L_x_3) ;  /* 0x0000000d08907547 */ /* 0x000fea000b800000 */
[----:B------:R-:W0:Y:S01]  /*1f70*/  LDCU UR4, c[0x0][0x394] ;  /* 0x00007280ff0477ac */ /* 0x000e220008000800 */
[----:B------:R-:W-:Y:S02]  /*1f80*/  UISETP.GE.U32.AND UP1, UPT, UR8, 0x4, UPT ;  /* 0x000000040800788c */ /* 0x000fe4000bf26070 */
[----:B0-----:R-:W-:-:S04]  /*1f90*/  ULOP3.LUT UR5, UR4, 0x3, URZ, 0xc0, !UPT ;  /* 0x0000000304057892 */ /* 0x001fc8000f8ec0ff */
[----:B------:R-:W-:-:S03]  /*1fa0*/  UISETP.NE.AND UP2, UPT, UR5, URZ, UPT ;  /* 0x000000ff0500728c */ /* 0x000fc6000bf45270 */
[----:B------:R-:W-:Y:S08]  /*1fb0*/  BRA.U !UP1, `(.L_x_4) ;  /* 0x0000000509f47547 */ /* 0x000ff0000b800000 */
[----:B------:R-:W0:Y:S02]  /*1fc0*/  LDC.64 R4, c[0x0][0x3a0] ;  /* 0x0000e800ff047b82 */ /* 0x000e240000000a00 */
[----:B0-----:R-:W-:-:S05]  /*1fd0*/  IMAD.WIDE.U32 R12, R0, 0x4, R4 ;  /* 0x00000004000c7825 */ /* 0x001fca00078e0004 */
[----:B------:R-:W2:Y:S04]  /*1fe0*/  LDG.E R9, desc[UR12][R12.64] ;  /* 0x0000000c0c097981 */ /* 0x000ea8000c1e1900 */
[----:B------:R-:W3:Y:S04]  /*1ff0*/  LDG.E R6, desc[UR12][R12.64+0x4] ;  /* 0x0000040c0c067981 */ /* 0x000ee8000c1e1900 */
[----:B------:R-:W4:Y:S04]  /*2000*/  LDG.E R4, desc[UR12][R12.64+0x8] ;  /* 0x0000080c0c047981 */ /* 0x000f28000c1e1900 */
[----:B------:R0:W5:Y:S01]  /*2010*/  LDG.E R5, desc[UR12][R12.64+0xc] ;  /* 0x00000c0c0c057981 */ /* 0x000162000c1e1900 */
[----:B------:R-:W-:-:S02]  /*2020*/  IABS R14, R2 ;  /* 0x00000002000e7213 */ /* 0x000fc40000000000 */
[----:B--2---:R-:W-:-:S04]  /*2030*/  IABS R15, R9 ;  /* 0x00000009000f7213 */ /* 0x004fc80000000000 */
[----:B------:R-:W1:Y:S08]  /*2040*/  I2F.RP R7, R15 ;  /* 0x0000000f00077306 */ /* 0x000e700000209400 */
[----:B-1----:R-:W1:Y:S02]  /*2050*/  MUFU.RCP R7, R7 ;  /* 0x0000000700077308 */ /* 0x002e640000001000 */
[----:B-1----:R-:W-:-:S02]  /*2060*/  IADD3 R10, PT, PT, R7, 0xffffffe, RZ ;  /* 0x0ffffffe070a7810 */ /* 0x002fc40007ffe0ff */
[----:B---3--:R-:W-:-:S04]  /*2070*/  IABS R7, R6 ;  /* 0x0000000600077213 */ /* 0x008fc80000000000 */
[----:B------:R1:W2:Y:S02]  /*2080*/  F2I.FTZ.U32.TRUNC.NTZ R11, R10 ;  /* 0x0000000a000b7305 */ /* 0x0002a4000021f000 */
[----:B-1----:R-:W-:Y:S02]  /*2090*/  HFMA2 R10, -RZ, RZ, 0, 0 ;  /* 0x00000000ff0a7431 */ /* 0x002fe400000001ff */
[----:B--2---:R-:W-:-:S04]  /*20a0*/  IMAD.MOV R8, RZ, RZ, -R11 ;  /* 0x000000ffff087224 */ /* 0x004fc800078e0a0b */
[----:B------:R-:W-:Y:S01]  /*20b0*/  IMAD R17, R8, R15, RZ ;  /* 0x0000000f08117224 */ /* 0x000fe200078e02ff */
[----:B------:R-:W-:-:S03]  /*20c0*/  IABS R8, R9 ;  /* 0x0000000900087213 */ /* 0x000fc60000000000 */
[----:B------:R-:W-:-:S04]  /*20d0*/  IMAD.HI.U32 R11, R11, R17, R10 ;  /* 0x000000110b0b7227 */ /* 0x000fc800078e000a */
[----:B------:R-:W-:Y:S01]  /*20e0*/  IMAD.MOV R10, RZ, RZ, -R8 ;  /* 0x000000ffff0a7224 */ /* 0x000fe200078e0a08 */
[----:B------:R-:W-:Y:S01]  /*20f0*/  MOV R8, R7 ;  /* 0x0000000700087202 */ /* 0x000fe20000000f00 */
[----:B------:R-:W-:-:S03]  /*2100*/  IMAD.HI.U32 R7, R11, R14, RZ ;  /* 0x0000000e0b077227 */ /* 0x000fc600078e00ff */
[----:B0-----:R-:W0:Y:S01]  /*2110*/  I2F.RP R12, R8 ;  /* 0x00000008000c7306 */ /* 0x001e220000209400 */
[----:B------:R-:W-:Y:S01]  /*2120*/  IMAD R10, R7, R10, R14 ;  /* 0x0000000a070a7224 */ /* 0x000fe200078e020e */
[----:B----4-:R-:W-:-:S04]  /*2130*/  IABS R14, R4 ;  /* 0x00000004000e7213 */ /* 0x010fc80000000000 */
[----:B------:R-:W-:Y:S02]  /*2140*/  ISETP.GT.U32.AND P2, PT, R15, R10, PT ;  /* 0x0000000a0f00720c */ /* 0x000fe40003f44070 */
[----:B0-----:R-:W0:Y:S11]  /*2150*/  MUFU.RCP R12, R12 ;  /* 0x0000000c000c7308 */ /* 0x001e360000001000 */
[----:B------:R-:W-:-:S02]  /*2160*/  @!P2 IMAD.IADD R10, R10, 0x1, -R15 ;  /* 0x000000010a0aa824 */ /* 0x000fc400078e0a0f */
[----:B------:R-:W-:Y:S01]  /*2170*/  @!P2 VIADD R7, R7, 0x1 ;  /* 0x000000010707a836 */ /* 0x000fe20000000000 */
[----:B------:R-:W-:Y:S02]  /*2180*/  ISETP.NE.AND P2, PT, R9, RZ, PT ;  /* 0x000000ff0900720c */ /* 0x000fe40003f45270 */
[----:B------:R-:W-:Y:S02]  /*2190*/  ISETP.GE.U32.AND P0, PT, R10, R15, PT ;  /* 0x0000000f0a00720c */ /* 0x000fe40003f06070 */
[----:B------:R-:W-:-:S04]  /*21a0*/  LOP3.LUT R10, R2, R9, RZ, 0x3c, !PT ;  /* 0x00000009020a7212 */ /* 0x000fc800078e3cff */
[----:B------:R-:W-:Y:S02]  /*21b0*/  ISETP.GE.AND P1, PT, R10, RZ, PT ;  /* 0x000000ff0a00720c */ /* 0x000fe40003f26270 */
[----:B0-----:R-:W-:-:S04]  /*21c0*/  IADD3 R10, PT, PT, R12, 0xffffffe, RZ ;  /* 0x0ffffffe0c0a7810 */ /* 0x001fc80007ffe0ff */
[----:B------:R0:W1:Y:S01]  /*21d0*/  F2I.FTZ.U32.TRUNC.NTZ R11, R10 ;  /* 0x0000000a000b7305 */ /* 0x000062000021f000 */
[----:B------:R-:W-:-:S06]  /*21e0*/  @P0 IADD3 R7, PT, PT, R7, 0x1, RZ ;  /* 0x0000000107070810 */ /* 0x000fcc0007ffe0ff */
[----:B------:R-:W-:Y:S01]  /*21f0*/  @!P1 IMAD.MOV R7, RZ, RZ, -R7 ;  /* 0x000000ffff079224 */ /* 0x000fe200078e0a07 */
[----:B------:R-:W-:Y:S01]  /*2200*/  @!P2 LOP3.LUT R7, RZ, R9, RZ, 0x33, !PT ;  /* 0x00000009ff07a212 */ /* 0x000fe200078e33ff */
[----:B0-----:R-:W-:-:S04]  /*2210*/  HFMA2 R10, -RZ, RZ, 0, 0 ;  /* 0x00000000ff0a7431 */ /* 0x001fc800000001ff */
[----:B------:R-:W-:Y:S01]  /*2220*/  IMAD.MOV R12, RZ, RZ, -R7 ;  /* 0x000000ffff0c7224 */ /* 0x000fe200078e0a07 */
[----:B-1----:R-:W-:-:S03]  /*2230*/  IADD3 R13, PT, PT, RZ, -R11, RZ ;  /* 0x8000000bff0d7210 */ /* 0x002fc60007ffe0ff */
[----:B------:R-:W-:Y:S01]  /*2240*/  IMAD R9, R9, R12, R2 ;  /* 0x0000000c09097224 */ /* 0x000fe200078e0202 */
[----:B------:R-:W-:Y:S01]  /*2250*/  IABS R12, R6 ;  /* 0x00000006000c7213 */ /* 0x000fe20000000000 */
[----:B------:R-:W-:-:S03]  /*2260*/  IMAD R13, R13, R8, RZ ;  /* 0x000000080d0d7224 */ /* 0x000fc600078e02ff */
[----:B------:R-:W-:Y:S01]  /*2270*/  IABS R2, R9 ;  /* 0x0000000900027213 */ /* 0x000fe20000000000 */
[----:B------:R-:W-:-:S03]  /*2280*/  IMAD.HI.U32 R10, R11, R13, R10 ;  /* 0x0000000d0b0a7227 */ /* 0x000fc600078e000a */
[----:B------:R-:W-:Y:S01]  /*2290*/  MOV R11, R2 ;  /* 0x00000002000b7202 */ /* 0x000fe20000000f00 */
[----:B------:R-:W-:Y:S02]  /*22a0*/  IMAD.MOV R13, RZ, RZ, -R12 ;  /* 0x000000ffff0d7224 */ /* 0x000fe400078e0a0c */
[----:B------:R-:W-:Y:S01]  /*22b0*/  IMAD.MOV.U32 R2, RZ, RZ, R14 ;  /* 0x000000ffff027224 */ /* 0x000fe200078e000e */
[----:B-----5:R-:W-:Y:S01]  /*22c0*/  IABS R14, R5 ;  /* 0x00000005000e7213 */ /* 0x020fe20000000000 */
[----:B------:R-:W-:Y:S02]  /*22d0*/  IMAD.HI.U32 R10, R10, R11, RZ ;  /* 0x0000000b0a0a7227 */ /* 0x000fe400078e00ff */
[----:B------:R-:W0:Y:S02]  /*22e0*/  I2F.RP R12, R2 ;  /* 0x00000002000c7306 */ /* 0x000e240000209400 */
[----:B------:R-:W-:-:S05]  /*22f0*/  IMAD R11, R10, R13, R11 ;  /* 0x0000000d0a0b7224 */ /* 0x000fca00078e020b */
[----:B------:R-:W-:Y:S01]  /*2300*/  ISETP.GT.U32.AND P2, PT, R8, R11, PT ;  /* 0x0000000b0800720c */ /* 0x000fe20003f44070 */
[----:B0-----:R-:W0:-:S12]  /*2310*/  MUFU.RCP R12, R12 ;  /* 0x0000000c000c7308 */ /* 0x001e180000001000 */
[-C--:B------:R-:W-:Y:S02]  /*2320*/  @!P2 IADD3 R11, PT, PT, R11, -R8.reuse, RZ ;  /* 0x800000080b0ba210 */ /* 0x080fe40007ffe0ff */
[----:B------:R-:W-:Y:S02]  /*2330*/  @!P2 IADD3 R10, PT, PT, R10, 0x1, RZ ;  /* 0x000000010a0aa810 */ /* 0x000fe40007ffe0ff */
[----:B------:R-:W-:Y:S02]  /*2340*/  ISETP.GE.U32.AND P0, PT, R11, R8, PT ;  /* 0x000000080b00720c */ /* 0x000fe40003f06070 */
[----:B------:R-:W-:Y:S02]  /*2350*/  LOP3.LUT R8, R9, R6, RZ, 0x3c, !PT ;  /* 0x0000000609087212 */ /* 0x000fe400078e3cff */
[----:B------:R-:W-:Y:S02]  /*2360*/  ISETP.NE.AND P2, PT, R6, RZ, PT ;  /* 0x000000ff0600720c */ /* 0x000fe40003f45270 */
[----:B------:R-:W-:Y:S01]  /*2370*/  ISETP.GE.AND P1, PT, R8, RZ, PT ;  /* 0x000000ff0800720c */ /* 0x000fe20003f26270 */
[----:B0-----:R-:W-:Y:S01]  /*2380*/  VIADD R11, R12, 0xffffffe ;  /* 0x0ffffffe0c0b7836 */ /* 0x001fe20000000000 */
[----:B------:R-:W-:-:S05]  /*2390*/  IABS R12, R4 ;  /* 0x00000004000c7213 */ /* 0x000fca0000000000 */
[----:B------:R-:W-:Y:S01]  /*23a0*/  @P0 VIADD R10, R10, 0x1 ;  /* 0x000000010a0a0836 */ /* 0x000fe20000000000 */
[----:B------:R-:W0:Y:S04]  /*23b0*/  F2I.FTZ.U32.TRUNC.NTZ R11, R11 ;  /* 0x0000000b000b7305 */ /* 0x000e28000021f000 */
[----:B------:R-:W-:-:S05]  /*23c0*/  MOV R8, R10 ;  /* 0x0000000a00087202 */ /* 0x000fca0000000f00 */
[----:B------:R-:W-:Y:S01]  /*23d0*/  @!P1 IMAD.MOV R8, RZ, RZ, -R8 ;  /* 0x000000ffff089224 */ /* 0x000fe200078e0a08 */
[----:B------:R-:W-:-:S05]  /*23e0*/  @!P2 LOP3.LUT R8, RZ, R6, RZ, 0x33, !PT ;  /* 0x00000006ff08a212 */ /* 0x000fca00078e33ff */
[----:B------:R-:W-:Y:S01]  /*23f0*/  IMAD.MOV R10, RZ, RZ, -R8 ;  /* 0x000000ffff0a7224 */ /* 0x000fe200078e0a08 */
[----:B0-----:R-:W-:-:S03]  /*2400*/  IADD3 R13, PT, PT, RZ, -R11, RZ ;  /* 0x8000000bff0d7210 */ /* 0x001fc60007ffe0ff */
[----:B------:R-:W-:Y:S02]  /*2410*/  IMAD R9, R6, R10, R9 ;  /* 0x0000000a06097224 */ /* 0x000fe400078e0209 */
[----:B------:R-:W-:Y:S02]  /*2420*/  HFMA2 R10, -RZ, RZ, 0, 0 ;  /* 0x00000000ff0a7431 */ /* 0x000fe400000001ff */
[----:B------:R-:W-:Y:S01]  /*2430*/  IMAD R13, R13, R2, RZ ;  /* 0x000000020d0d7224 */ /* 0x000fe200078e02ff */
[----:B------:R-:W-:-:S03]  /*2440*/  IABS R6, R9 ;  /* 0x0000000900067213 */ /* 0x000fc60000000000 */
[----:B------:R-:W-:Y:S01]  /*2450*/  IMAD.HI.U32 R10, R11, R13, R10 ;  /* 0x0000000d0b0a7227 */ /* 0x000fe200078e000a */
[----:B------:R-:W-:-:S03]  /*2460*/  MOV R11, R6 ;  /* 0x00000006000b7202 */ /* 0x000fc60000000f00 */
[----:B------:R-:W-:Y:S02]  /*2470*/  IMAD.MOV R13, RZ, RZ, -R12 ;  /* 0x000000ffff0d7224 */ /* 0x000fe400078e0a0c */
[----:B------:R-:W-:-:S04]  /*2480*/  IMAD.HI.U32 R10, R10, R11, RZ ;  /* 0x0000000b0a0a7227 */ /* 0x000fc800078e00ff */
[----:B------:R-:W-:Y:S02]  /*2490*/  IMAD.MOV.U32 R6, RZ, RZ, R14 ;  /* 0x000000ffff067224 */ /* 0x000fe400078e000e */
[----:B------:R-:W-:Y:S02]  /*24a0*/  IMAD R11, R10, R13, R11 ;  /* 0x0000000d0a0b7224 */ /* 0x000fe400078e020b */
[----:B------:R-:W0:Y:S03]  /*24b0*/  I2F.RP R12, R6 ;  /* 0x00000006000c7306 */ /* 0x000e260000209400 */
[----:B------:R-:W-:-:S05]  /*24c0*/  ISETP.GT.U32.AND P2, PT, R2, R11, PT ;  /* 0x0000000b0200720c */ /* 0x000fca0003f44070 */
[----:B0-----:R-:W0:Y:S08]  /*24d0*/  MUFU.RCP R12, R12 ;  /* 0x0000000c000c7308 */ /* 0x001e300000001000 */
[----:B------:R-:W-:Y:S02]  /*24e0*/  @!P2 IADD3 R11, PT, PT, R11, -R2, RZ ;  /* 0x800000020b0ba210 */ /* 0x000fe40007ffe0ff */
[----:B------:R-:W-:-:S02]  /*24f0*/  @!P2 IADD3 R10, PT, PT, R10, 0x1, RZ ;  /* 0x000000010a0aa810 */ /* 0x000fc40007ffe0ff */
[----:B------:R-:W-:Y:S02]  /*2500*/  ISETP.GE.U32.AND P0, PT, R11, R2, PT ;  /* 0x000000020b00720c */ /* 0x000fe40003f06070 */
[----:B------:R-:W-:Y:S02]  /*2510*/  LOP3.LUT R2, R9, R4, RZ, 0x3c, !PT ;  /* 0x0000000409027212 */ /* 0x000fe400078e3cff */
[----:B------:R-:W-:Y:S02]  /*2520*/  ISETP.NE.AND P2, PT, R4, RZ, PT ;  /* 0x000000ff0400720c */ /* 0x000fe40003f45270 */
[----:B------:R-:W-:Y:S01]  /*2530*/  ISETP.GE.AND P1, PT, R2, RZ, PT ;  /* 0x000000ff0200720c */ /* 0x000fe20003f26270 */
[----:B0-----:R-:W-:-:S06]  /*2540*/  VIADD R11, R12, 0xffffffe ;  /* 0x0ffffffe0c0b7836 */ /* 0x001fcc0000000000 */
[----:B------:R-:W-:Y:S01]  /*2550*/  @P0 VIADD R10, R10, 0x1 ;  /* 0x000000010a0a0836 */ /* 0x000fe20000000000 */
[----:B------:R-:W0:Y:S04]  /*2560*/  F2I.FTZ.U32.TRUNC.NTZ R11, R11 ;  /* 0x0000000b000b7305 */ /* 0x000e28000021f000 */
[----:B------:R-:W-:Y:S01]  /*2570*/  MOV R13, R10 ;  /* 0x0000000a000d7202 */ /* 0x000fe20000000f00 */
[----:B------:R-:W-:-:S04]  /*2580*/  IMAD.MOV.U32 R10, RZ, RZ, RZ ;  /* 0x000000ffff0a7224 */ /* 0x000fc800078e00ff */
[----:B------:R-:W-:Y:S01]  /*2590*/  @!P1 IMAD.MOV R13, RZ, RZ, -R13 ;  /* 0x000000ffff0d9224 */ /* 0x000fe200078e0a0d */
[----:B------:R-:W-:-:S05]  /*25a0*/  @!P2 LOP3.LUT R13, RZ, R4, RZ, 0x33, !PT ;  /* 0x00000004ff0da212 */ /* 0x000fca00078e33ff */
[----:B------:R-:W-:Y:S01]  /*25b0*/  IMAD.MOV R2, RZ, RZ, -R13 ;  /* 0x000000ffff027224 */ /* 0x000fe200078e0a0d */
[----:B0-----:R-:W-:-:S03]  /*25c0*/  IADD3 R15, PT, PT, RZ, -R11, RZ ;  /* 0x8000000bff0f7210 */ /* 0x001fc60007ffe0ff */
[----:B------:R-:W-:Y:S01]  /*25d0*/  IMAD R12, R4, R2, R9 ;  /* 0x00000002040c7224 */ /* 0x000fe200078e0209 */
[----:B------:R-:W-:Y:S01]  /*25e0*/  IABS R4, R5 ;  /* 0x0000000500047213 */ /* 0x000fe20000000000 */
[----:B------:R-:W-:-:S03]  /*25f0*/  IMAD R9, R15, R6, RZ ;  /* 0x000000060f097224 */ /* 0x000fc600078e02ff */
[----:B------:R-:W-:Y:S02]  /*2600*/  IABS R2, R12 ;  /* 0x0000000c00027213 */ /* 0x000fe40000000000 */
[----:B------:R-:W-:Y:S01]  /*2610*/  IADD3 R4, PT, PT, RZ, -R4, RZ ;  /* 0x80000004ff047210 */ /* 0x000fe20007ffe0ff */
[----:B------:R-:W-:Y:S01]  /*2620*/  IMAD.HI.U32 R10, R11, R9, R10 ;  /* 0x000000090b0a7227 */ /* 0x000fe200078e000a */
[----:B------:R-:W-:-:S03]  /*2630*/  MOV R9, R2 ;  /* 0x0000000200097202 */ /* 0x000fc60000000f00 */
[----:B------:R-:W-:Y:S01]  /*2640*/  IMAD.MOV.U32 R2, RZ, RZ, R4 ;  /* 0x000000ffff027224 */ /* 0x000fe200078e0004 */
[----:B------:R-:W-:Y:S01]  /*2650*/  LEA R4, R0, R1, 0x2 ;  /* 0x0000000100047211 */ /* 0x000fe200078e10ff */
[----:B------:R-:W-:Y:S01]  /*2660*/  IMAD.HI.U32 R10, R10, R9, RZ ;  /* 0x000000090a0a7227 */ /* 0x000fe200078e00ff */
[----:B------:R-:W-:-:S03]  /*2670*/  IADD3 R0, PT, PT, R0, 0x4, RZ ;  /* 0x0000000400007810 */ /* 0x000fc60007ffe0ff */
[----:B------:R-:W-:Y:S01]  /*2680*/  IMAD R9, R10, R2, R9 ;  /* 0x000000020a097224 */ /* 0x000fe200078e0209 */
[----:B------:R-:W-:Y:S01]  /*2690*/  LOP3.LUT R2, R12, R5, RZ, 0x3c, !PT ;  /* 0x000000050c027212 */ /* 0x000fe200078e3cff */
[----:B------:R0:W-:Y:S03]  /*26a0*/  STL [R4], R7 ;  /* 0x0000000704007387 */ /* 0x0001e60000100800 */
[----:B------:R-:W-:Y:S01]  /*26b0*/  ISETP.GT.U32.AND P2, PT, R6, R9, PT ;  /* 0x000000090600720c */ /* 0x000fe20003f44070 */
[----:B------:R0:W-:Y:S01]  /*26c0*/  STL [R4+0x4], R8 ;  /* 0x0000040804007387 */ /* 0x0001e20000100800 */
[----:B------:R-:W-:-:S03]  /*26d0*/  ISETP.GE.AND P1, PT, R2, RZ, PT ;  /* 0x000000ff0200720c */ /* 0x000fc60003f26270 */
[----:B------:R0:W-:Y:S08]  /*26e0*/  STL [R4+0x8], R13 ;  /* 0x0000080d04007387 */ /* 0x0001f00000100800 */
[----:B------:R-:W-:Y:S01]  /*26f0*/  @!P2 IADD3 R9, PT, PT, R9, -R6, RZ ;  /* 0x800000060909a210 */ /* 0x000fe20007ffe0ff */
[----:B------:R-:W-:Y:S01]  /*2700*/  @!P2 VIADD R10, R10, 0x1 ;  /* 0x000000010a0aa836 */ /* 0x000fe20000000000 */
[----:B------:R-:W-:-:S02]  /*2710*/  ISETP.NE.AND P2, PT, R5, RZ, PT ;  /* 0x000000ff0500720c */ /* 0x000fc40003f45270 */
[----:B------:R-:W-:-:S13]  /*2720*/  ISETP.GE.U32.AND P0, PT, R9, R6, PT ;  /* 0x000000060900720c */ /* 0x000fda0003f06070 */
[----:B------:R-:W-:-:S05]  /*2730*/  @P0 IADD3 R10, PT, PT, R10, 0x1, RZ ;  /* 0x000000010a0a0810 */ /* 0x000fca0007ffe0ff */
[----:B------:R-:W-:Y:S01]  /*2740*/  @!P1 IMAD.MOV R10, RZ, RZ, -R10 ;  /* 0x000000ffff0a9224 */ /* 0x000fe200078e0a0a */
[----:B------:R-:W-:-:S05]  /*2750*/  @!P2 LOP3.LUT R10, RZ, R5, RZ, 0x33, !PT ;  /* 0x00000005ff0aa212 */ /* 0x000fca00078e33ff */
[----:B------:R0:W-:Y:S01]  /*2760*/  STL [R4+0xc], R10 ;  /* 0x00000c0a04007387 */ /* 0x0001e20000100800 */
[----:B------:R-:W-:-:S04]  /*2770*/  IMAD.MOV R2, RZ, RZ, -R10 ;  /* 0x000000ffff027224 */ /* 0x000fc800078e0a0a */
[----:B------:R-:W-:-:S07]  /*2780*/  IMAD R2, R5, R2, R12 ;  /* 0x0000000205027224 */ /* 0x000fce00078e020c */
.L_x_4:
[----:B------:R-:W-:Y:S05]  /*2790*/  BRA.U !UP2, `(.L_x_3) ;  /* 0x000000050a847547 */ /* 0x000fea000b800000 */
[----:B------:R-:W-:Y:S02]  /*27a0*/  UISETP.NE.AND UP1, UPT, UR5, 0x1, UPT ;  /* 0x000000010500788c */ /* 0x000fe4000bf25270 */
[----:B------:R-:W-:-:S04]  /*27b0*/  ULOP3.LUT UR4, UR4, 0x1, URZ, 0xc0, !UPT ;  /* 0x0000000104047892 */ /* 0x000fc8000f8ec0ff */
[----:B------:R-:W-:-:S03]  /*27c0*/  UISETP.NE.U32.AND UP2, UPT, UR4, 0x1, UPT ;  /* 0x000000010400788c */ /* 0x000fc6000bf45070 */
[----:B------:R-:W-:Y:S08]  /*27d0*/  BRA.U !UP1, `(.L_x_5) ;  /* 0x0000000109fc7547 */ /* 0x000ff0000b800000 */
[----:B0-----:R-:W0:Y:S02]  /*27e0*/  LDC.64 R4, c[0x0][0x3a0] ;  /* 0x0000e800ff047b82 */ /* 0x001e240000000a00 */
[----:B0-----:R-:W-:-:S05]  /*27f0*/  IMAD.WIDE.U32 R6, R0, 0x4, R4 ;  /* 0x0000000400067825 */ /* 0x001fca00078e0004 */
[----:B------:R-:W2:Y:S04]  /*2800*/  LDG.E R5, desc[UR12][R6.64] ;  /* 0x0000000c06057981 */ /* 0x000ea8000c1e1900 */
[----:B------:R0:W3:Y:S01]  /*2810*/  LDG.E R4, desc[UR12][R6.64+0x4] ;  /* 0x0000040c06047981 */ /* 0x0000e2000c1e1900 */
[-C--:B--2---:R-:W-:Y:S02]  /*2820*/  IABS R11, R5.reuse ;  /* 0x00000005000b7213 */ /* 0x084fe40000000000 */
[----:B0-----:R-:W-:Y:S02]  /*2830*/  IABS R6, R5 ;  /* 0x0000000500067213 */ /* 0x001fe40000000000 */
[----:B------:R-:W0:Y:S01]  /*2840*/  I2F.RP R10, R11 ;  /* 0x0000000b000a7306 */ /* 0x000e220000209400 */
[----:B---3--:R-:W-:-:S07]  /*2850*/  IABS R7, R4 ;  /* 0x0000000400077213 */ /* 0x008fce0000000000 */
[----:B0-----:R-:W0:Y:S02]  /*2860*/  MUFU.RCP R10, R10 ;  /* 0x0000000a000a7308 */ /* 0x001e240000001000 */
[----:B0-----:R-:W-:-:S06]  /*2870*/  VIADD R8, R10, 0xffffffe ;  /* 0x0ffffffe0a087836 */ /* 0x001fcc0000000000 */
[----:B------:R0:W1:Y:S02]  /*2880*/  F2I.FTZ.U32.TRUNC.NTZ R9, R8 ;  /* 0x0000000800097305 */ /* 0x000064000021f000 */
[----:B0-----:R-:W-:Y:S01]  /*2890*/  IMAD.MOV.U32 R8, RZ, RZ, RZ ;  /* 0x000000ffff087224 */ /* 0x001fe200078e00ff */
[----:B-1----:R-:W-:-:S05]  /*28a0*/  IADD3 R12, PT, PT, RZ, -R9, RZ ;  /* 0x80000009ff0c7210 */ /* 0x002fca0007ffe0ff */
[----:B------:R-:W-:Y:S01]  /*28b0*/  IMAD R13, R12, R11, RZ ;  /* 0x0000000b0c0d7224 */ /* 0x000fe200078e02ff */
[----:B------:R-:W-:-:S03]  /*28c0*/  IABS R12, R2 ;  /* 0x00000002000c7213 */ /* 0x000fc60000000000 */
[----:B------:R-:W-:Y:S01]  /*28d0*/  IMAD.HI.U32 R9, R9, R13, R8 ;  /* 0x0000000d09097227 */ /* 0x000fe200078e0008 */
[----:B------:R-:W-:-:S03]  /*28e0*/  IADD3 R8, PT, PT, RZ, -R6, RZ ;  /* 0x80000006ff087210 */ /* 0x000fc60007ffe0ff */
[----:B------:R-:W-:Y:S02]  /*28f0*/  IMAD.MOV.U32 R6, RZ, RZ, R7 ;  /* 0x000000ffff067224 */ /* 0x000fe400078e0007 */
        /* <DEDUP_REMOVED lines=11> */
[----:B0-----:R-:W-:-:S04]  /*29b0*/  VIADD R8, R10, 0xffffffe ;  /* 0x0ffffffe0a087836 */ /* 0x001fc80000000000 */
[----:B------:R0:W1:Y:S02]  /*29c0*/  F2I.FTZ.U32.TRUNC.NTZ R9, R8 ;  /* 0x0000000800097305 */ /* 0x000064000021f000 */
[----:B------:R-:W-:-:S06]  /*29d0*/  @P0 VIADD R7, R7, 0x1 ;  /* 0x0000000107070836 */ /* 0x000fcc0000000000 */
[----:B------:R-:W-:Y:S02]  /*29e0*/  @!P1 IADD3 R7, PT, PT, -R7, RZ, RZ ;  /* 0x000000ff07079210 */ /* 0x000fe40007ffe1ff */
[----:B------:R-:W-:Y:S01]  /*29f0*/  @!P2 LOP3.LUT R7, RZ, R5, RZ, 0x33, !PT ;  /* 0x00000005ff07a212 */ /* 0x000fe200078e33ff */
[----:B0-----:R-:W-:-:S03]  /*2a00*/  HFMA2 R8, -RZ, RZ, 0, 0 ;  /* 0x00000000ff087431 */ /* 0x001fc600000001ff */
[----:B------:R-:W-:Y:S01]  /*2a10*/  IADD3 R10, PT, PT, -R7, RZ, RZ ;  /* 0x000000ff070a7210 */ /* 0x000fe20007ffe1ff */
[----:B-1----:R-:W-:-:S04]  /*2a20*/  IMAD.MOV R13, RZ, RZ, -R9 ;  /* 0x000000ffff0d7224 */ /* 0x002fc800078e0a09 */
[----:B------:R-:W-:Y:S01]  /*2a30*/  IMAD R11, R5, R10, R2 ;  /* 0x0000000a050b7224 */ /* 0x000fe200078e0202 */
[----:B------:R-:W-:Y:S01]  /*2a40*/  IABS R10, R4 ;  /* 0x00000004000a7213 */ /* 0x000fe20000000000 */
[----:B------:R-:W-:-:S03]  /*2a50*/  IMAD R5, R13, R6, RZ ;  /* 0x000000060d057224 */ /* 0x000fc600078e02ff */
[----:B------:R-:W-:Y:S01]  /*2a60*/  IABS R2, R11 ;  /* 0x0000000b00027213 */ /* 0x000fe20000000000 */
[----:B------:R-:W-:Y:S02]  /*2a70*/  IMAD.MOV R10, RZ, RZ, -R10 ;  /* 0x000000ffff0a7224 */ /* 0x000fe400078e0a0a */
[----:B------:R-:W-:-:S04]  /*2a80*/  IMAD.HI.U32 R8, R9, R5, R8 ;  /* 0x0000000509087227 */ /* 0x000fc800078e0008 */
[----:B------:R-:W-:Y:S01]  /*2a90*/  IMAD.MOV.U32 R5, RZ, RZ, R2 ;  /* 0x000000ffff057224 */ /* 0x000fe200078e0002 */
[----:B------:R-:W-:-:S03]  /*2aa0*/  MOV R2, R10 ;  /* 0x0000000a00027202 */ /* 0x000fc60000000f00 */
[----:B------:R-:W-:-:S04]  /*2ab0*/  IMAD.HI.U32 R8, R8, R5, RZ ;  /* 0x0000000508087227 */ /* 0x000fc800078e00ff */
[----:B------:R-:W-:Y:S01]  /*2ac0*/  IMAD R5, R8, R2, R5 ;  /* 0x0000000208057224 */ /* 0x000fe200078e0205 */
[----:B------:R-:W-:-:S04]  /*2ad0*/  LOP3.LUT R2, R11, R4, RZ, 0x3c, !PT ;  /* 0x000000040b027212 */ /* 0x000fc800078e3cff */
[----:B------:R-:W-:Y:S02]  /*2ae0*/  ISETP.GT.U32.AND P2, PT, R6, R5, PT ;  /* 0x000000050600720c */ /* 0x000fe40003f44070 */
[----:B------:R-:W-:-:S11]  /*2af0*/  ISETP.GE.AND P1, PT, R2, RZ, PT ;  /* 0x000000ff0200720c */ /* 0x000fd60003f26270 */
[----:B------:R-:W-:Y:S01]  /*2b00*/  @!P2 IMAD.IADD R5, R5, 0x1, -R6 ;  /* 0x000000010505a824 */ /* 0x000fe200078e0a06 */
[----:B------:R-:W-:Y:S02]  /*2b10*/  @!P2 IADD3 R8, PT, PT, R8, 0x1, RZ ;  /* 0x000000010808a810 */ /* 0x000fe40007ffe0ff */
[----:B------:R-:W-:Y:S02]  /*2b20*/  ISETP.NE.AND P2, PT, R4, RZ, PT ;  /* 0x000000ff0400720c */ /* 0x000fe40003f45270 */
[----:B------:R-:W-:Y:S01]  /*2b30*/  ISETP.GE.U32.AND P0, PT, R5, R6, PT ;  /* 0x000000060500720c */ /* 0x000fe20003f06070 */
[C---:B------:R-:W-:Y:S02]  /*2b40*/  IMAD R6, R0.reuse, 0x4, R1 ;  /* 0x0000000400067824 */ /* 0x040fe400078e0201 */
[----:B------:R-:W-:-:S03]  /*2b50*/  VIADD R0, R0, 0x2 ;  /* 0x0000000200007836 */ /* 0x000fc60000000000 */
[----:B------:R1:W-:Y:S07]  /*2b60*/  STL [R6], R7 ;  /* 0x0000000706007387 */ /* 0x0003ee0000100800 */
[----:B------:R-:W-:-:S05]  /*2b70*/  @P0 VIADD R8, R8, 0x1 ;  /* 0x0000000108080836 */ /* 0x000fca0000000000 */
[----:B------:R-:W-:Y:S02]  /*2b80*/  @!P1 IADD3 R8, PT, PT, -R8, RZ, RZ ;  /* 0x000000ff08089210 */ /* 0x000fe40007ffe1ff */
[----:B------:R-:W-:-:S04]  /*2b90*/  @!P2 LOP3.LUT R8, RZ, R4, RZ, 0x33, !PT ;  /* 0x00000004ff08a212 */ /* 0x000fc800078e33ff */
[----:B------:R-:W-:Y:S01]  /*2ba0*/  IADD3 R5, PT, PT, -R8, RZ, RZ ;  /* 0x000000ff08057210 */ /* 0x000fe20007ffe1ff */
[----:B------:R1:W-:Y:S04]  /*2bb0*/  STL [R6+0x4], R8 ;  /* 0x0000040806007387 */ /* 0x0003e80000100800 */
[----:B------:R-:W-:-:S07]  /*2bc0*/  IMAD R2, R4, R5, R11 ;  /* 0x0000000504027224 */ /* 0x000fce00078e020b */
.L_x_5:
[----:B------:R-:W-:Y:S05]  /*2bd0*/  BRA.U UP2, `(.L_x_3) ;  /* 0x0000000102747547 */ /* 0x000fea000b800000 */
[----:B0-----:R-:W0:Y:S02]  /*2be0*/  LDC.64 R4, c[0x0][0x3a0] ;  /* 0x0000e800ff047b82 */ /* 0x001e240000000a00 */
[----:B0-----:R-:W-:-:S05]  /*2bf0*/  IMAD.WIDE.U32 R4, R0, 0x4, R4 ;  /* 0x0000000400047825 */ /* 0x001fca00078e0004 */
[----:B------:R0:W2:Y:S01]  /*2c00*/  LDG.E R13, desc[UR12][R4.64] ;  /* 0x0000000c040d7981 */ /* 0x0000a2000c1e1900 */
[----:B------:R-:W-:Y:S02]  /*2c10*/  LEA R0, R0, R1, 0x2 ;  /* 0x0000000100007211 */ /* 0x000fe400078e10ff */
[----:B0-----:R-:W-:Y:S02]  /*2c20*/  IABS R4, R2 ;  /* 0x0000000200047213 */ /* 0x001fe40000000000 */
[-C--:B--2---:R-:W-:Y:S02]  /*2c30*/  IABS R9, R13.reuse ;  /* 0x0000000d00097213 */ /* 0x084fe40000000000 */
[-C--:B------:R-:W-:Y:S02]  /*2c40*/  IABS R5, R13.reuse ;  /* 0x0000000d00057213 */ /* 0x080fe40000000000 */
[----:B-1----:R-:W0:Y:S01]  /*2c50*/  I2F.RP R8, R9 ;  /* 0x0000000900087306 */ /* 0x002e220000209400 */
[----:B------:R-:W-:-:S02]  /*2c60*/  LOP3.LUT R2, R2, R13, RZ, 0x3c, !PT ;  /* 0x0000000d02027212 */ /* 0x000fc400078e3cff */
[----:B------:R-:W-:Y:S02]  /*2c70*/  IMAD.MOV R5, RZ, RZ, -R5 ;  /* 0x000000ffff057224 */ /* 0x000fe400078e0a05 */
[----:B------:R-:W-:-:S03]  /*2c80*/  ISETP.GE.AND P1, PT, R2, RZ, PT ;  /* 0x000000ff0200720c */ /* 0x000fc60003f26270 */
[----:B0-----:R-:W0:Y:S02]  /*2c90*/  MUFU.RCP R8, R8 ;  /* 0x0000000800087308 */ /* 0x001e240000001000 */
[----:B0-----:R-:W-:-:S06]  /*2ca0*/  IADD3 R6, PT, PT, R8, 0xffffffe, RZ ;  /* 0x0ffffffe08067810 */ /* 0x001fcc0007ffe0ff */
[----:B------:R0:W1:Y:S02]  /*2cb0*/  F2I.FTZ.U32.TRUNC.NTZ R7, R6 ;  /* 0x0000000600077305 */ /* 0x000064000021f000 */
[----:B0-----:R-:W-:Y:S02]  /*2cc0*/  HFMA2 R6, -RZ, RZ, 0, 0 ;  /* 0x00000000ff067431 */ /* 0x001fe400000001ff */
[----:B-1----:R-:W-:-:S04]  /*2cd0*/  IMAD.MOV R10, RZ, RZ, -R7 ;  /* 0x000000ffff0a7224 */ /* 0x002fc800078e0a07 */
[----:B------:R-:W-:-:S04]  /*2ce0*/  IMAD R11, R10, R9, RZ ;  /* 0x000000090a0b7224 */ /* 0x000fc800078e02ff */
[----:B------:R-:W-:-:S06]  /*2cf0*/  IMAD.HI.U32 R7, R7, R11, R6 ;  /* 0x0000000b07077227 */ /* 0x000fcc00078e0006 */
[----:B------:R-:W-:-:S04]  /*2d00*/  IMAD.HI.U32 R7, R7, R4, RZ ;  /* 0x0000000407077227 */ /* 0x000fc800078e00ff */
[----:B------:R-:W-:-:S05]  /*2d10*/  IMAD R4, R7, R5, R4 ;  /* 0x0000000507047224 */ /* 0x000fca00078e0204 */
[----:B------:R-:W-:-:S13]  /*2d20*/  ISETP.GT.U32.AND P2, PT, R9, R4, PT ;  /* 0x000000040900720c */ /* 0x000fda0003f44070 */
[-C--:B------:R-:W-:Y:S01]  /*2d30*/  @!P2 IADD3 R4, PT, PT, R4, -R9.reuse, RZ ;  /* 0x800000090404a210 */ /* 0x080fe20007ffe0ff */
[----:B------:R-:W-:Y:S01]  /*2d40*/  @!P2 VIADD R7, R7, 0x1 ;  /* 0x000000010707a836 */ /* 0x000fe20000000000 */
[----:B------:R-:W-:Y:S02]  /*2d50*/  ISETP.NE.AND P2, PT, R13, RZ, PT ;  /* 0x000000ff0d00720c */ /* 0x000fe40003f45270 */
[----:B------:R-:W-:-:S13]  /*2d60*/  ISETP.GE.U32.AND P0, PT, R4, R9, PT ;  /* 0x000000090400720c */ /* 0x000fda0003f06070 */
[----:B------:R-:W-:-:S05]  /*2d70*/  @P0 IADD3 R7, PT, PT, R7, 0x1, RZ ;  /* 0x0000000107070810 */ /* 0x000fca0007ffe0ff */
[----:B------:R-:W-:Y:S01]  /*2d80*/  @!P1 IMAD.MOV R7, RZ, RZ, -R7 ;  /* 0x000000ffff079224 */ /* 0x000fe200078e0a07 */
[----:B------:R-:W-:-:S05]  /*2d90*/  @!P2 LOP3.LUT R7, RZ, R13, RZ, 0x33, !PT ;  /* 0x0000000dff07a212 */ /* 0x000fca00078e33ff */
[----:B------:R2:W-:Y:S02]  /*2da0*/  STL [R0], R7 ;  /* 0x0000000700007387 */ /* 0x0005e40000100800 */
.L_x_3:
[----:B------:R-:W3:Y:S01]  /*2db0*/  LDCU UR6, c[0x0][0x394] ;  /* 0x00007280ff0677ac */ /* 0x000ee20008000800 */
[----:B------:R-:W-:Y:S01]  /*2dc0*/  IMAD.MOV.U32 R2, RZ, RZ, RZ ;  /* 0x000000ffff027224 */ /* 0x000fe200078e00ff */
[----:B--2---:R-:W-:Y:S01]  /*2dd0*/  IADD3 R0, PT, PT, R1, 0x20, RZ ;  /* 0x0000002001007810 */ /* 0x004fe20007ffe0ff */
[----:B---3--:R-:W-:Y:S02]  /*2de0*/  UISETP.GE.U32.AND UP2, UPT, UR6, 0x10, UPT ;  /* 0x000000100600788c */ /* 0x008fe4000bf46070 */
[----:B------:R-:W-:-:S04]  /*2df0*/  ULOP3.LUT UR7, UR6, 0xf, URZ, 0xc0, !UPT ;  /* 0x0000000f06077892 */ /* 0x000fc8000f8ec0ff */
[----:B------:R-:W-:-:S03]  /*2e00*/  UISETP.NE.AND UP1, UPT, UR7, URZ, UPT ;  /* 0x000000ff0700728c */ /* 0x000fc6000bf25270 */
[----:B------:R-:W-:Y:S08]  /*2e10*/  BRA.U !UP2, `(.L_x_6) ;  /* 0x000000050a0c7547 */ /* 0x000ff0000b800000 */
[----:B------:R-:W2:Y:S01]  /*2e20*/  LDCU.64 UR4, c[0x0][0x3a8] ;  /* 0x00007500ff0477ac */ /* 0x000ea20008000a00 */
[----:B0-----:R-:W-:Y:S01]  /*2e30*/  IMAD.MOV.U32 R10, RZ, RZ, R0 ;  /* 0x000000ffff0a7224 */ /* 0x001fe200078e0000 */
[----:B------:R-:W-:-:S04]  /*2e40*/  ULOP3.LUT UR9, UR6, 0x7ffffff0, URZ, 0xc0, !UPT ;  /* 0x7ffffff006097892 */ /* 0x000fc8000f8ec0ff */
[----:B------:R-:W-:Y:S02]  /*2e50*/  UIADD3 UR10, UPT, UPT, -UR9, URZ, URZ ;  /* 0x000000ff090a7290 */ /* 0x000fe4000fffe1ff */
[----:B------:R-:W-:Y:S01]  /*2e60*/  MOV R2, UR9 ;  /* 0x0000000900027c02 */ /* 0x000fe20008000f00 */
[----:B--2---:R-:W-:-:S04]  /*2e70*/  UIADD3 UR4, UP3, UPT, UR4, 0x20, URZ ;  /* 0x0000002004047890 */ /* 0x004fc8000ff7e0ff */
[----:B------:R-:W-:Y:S02]  /*2e80*/  UIADD3.X UR5, UPT, UPT, URZ, UR5, URZ, UP3, !UPT ;  /* 0x00000005ff057290 */ /* 0x000fe40009ffe4ff */
[----:B-1----:R-:W-:-:S04]  /*2e90*/  IMAD.U32 R8, RZ, RZ, UR4 ;  /* 0x00000004ff087e24 */ /* 0x002fc8000f8e00ff */
[----:B------:R-:W-:-:S07]  /*2ea0*/  MOV R9, UR5 ;  /* 0x0000000500097c02 */ /* 0x000fce0008000f00 */
.L_x_7:
[----:B------:R-:W2:Y:S04]  /*2eb0*/  LDG.E R11, desc[UR12][R8.64+-0x20] ;  /* 0xffffe00c080b7981 */ /* 0x000ea8000c1e1900 */
[----:B---3--:R-:W3:Y:S04]  /*2ec0*/  LDG.E R13, desc[UR12][R8.64+-0x1c] ;  /* 0xffffe40c080d7981 */ /* 0x008ee8000c1e1900 */
[----:B------:R-:W4:Y:S04]  /*2ed0*/  LDG.E R15, desc[UR12][R8.64+-0x18] ;  /* 0xffffe80c080f7981 */ /* 0x000f28000c1e1900 */
[----:B------:R-:W5:Y:S04]  /*2ee0*/  LDG.E R19, desc[UR12][R8.64+-0x14] ;  /* 0xffffec0c08137981 */ /* 0x000f68000c1e1900 */
[----:B------:R-:W5:Y:S04]  /*2ef0*/  LDL.128 R4, [R10+-0x20] ;  /* 0xffffe0000a047983 */ /* 0x000f680000100c00 */
[----:B------:R-:W5:Y:S04]  /*2f00*/  LDG.E R21, desc[UR12][R8.64+-0xc] ;  /* 0xfffff40c08157981 */ /* 0x000f68000c1e1900 */
[----:B------:R-:W5:Y:S04]  /*2f10*/  LDG.E R23, desc[UR12][R8.64+-0x8] ;  /* 0xfffff80c08177981 */ /* 0x000f68000c1e1900 */
[----:B------:R-:W5:Y:S01]  /*2f20*/  LDG.E R25, desc[UR12][R8.64+-0x4] ;  /* 0xfffffc0c08197981 */ /* 0x000f62000c1e1900 */
[--C-:B--2---:R-:W-:Y:S01]  /*2f30*/  IMAD R11, R11, 0x4, R0.reuse ;  /* 0x000000040b0b7824 */ /* 0x104fe200078e0200 */
[-C--:B---3--:R-:W-:Y:S01]  /*2f40*/  LEA R16, R13, R0.reuse, 0x2 ;  /* 0x000000000d107211 */ /* 0x088fe200078e10ff */
[----:B----4-:R-:W-:Y:S01]  /*2f50*/  IMAD R17, R15, 0x4, R0 ;  /* 0x000000040f117824 */ /* 0x010fe200078e0200 */
[----:B-----5:R-:W-:-:S02]  /*2f60*/  LEA R18, R19, R0, 0x2 ;  /* 0x0000000013127211 */ /* 0x020fc400078e10ff */
[----:B------:R-:W2:Y:S04]  /*2f70*/  LDG.E R19, desc[UR12][R8.64+-0x10] ;  /* 0xfffff00c08137981 */ /* 0x000ea8000c1e1900 */
[----:B------:R-:W-:Y:S04]  /*2f80*/  STL [R11], R4 ;  /* 0x000000040b007387 */ /* 0x000fe80000100800 */
[----:B------:R0:W-:Y:S04]  /*2f90*/  STL [R16], R5 ;  /* 0x0000000510007387 */ /* 0x0001e80000100800 */
[----:B------:R1:W-:Y:S04]  /*2fa0*/  STL [R17], R6 ;  /* 0x0000000611007387 */ /* 0x0003e80000100800 */
[----:B------:R3:W-:Y:S04]  /*2fb0*/  STL [R18], R7 ;  /* 0x0000000712007387 */ /* 0x0007e80000100800 */
[----:B------:R-:W4:Y:S01]  /*2fc0*/  LDL.128 R12, [R10+-0x10] ;  /* 0xfffff0000a0c7983 */ /* 0x000f220000100c00 */
[-C--:B------:R-:W-:Y:S01]  /*2fd0*/  LEA R20, R21, R0.reuse, 0x2 ;  /* 0x0000000015147211 */ /* 0x080fe200078e10ff */
[--C-:B------:R-:W-:Y:S01]  /*2fe0*/  IMAD R23, R23, 0x4, R0.reuse ;  /* 0x0000000417177824 */ /* 0x100fe200078e0200 */
[----:B0-----:R-:W-:Y:S01]  /*2ff0*/  LEA R16, R25, R0, 0x2 ;  /* 0x0000000019107211 */ /* 0x001fe200078e10ff */
[----:B------:R-:W5:Y:S04]  /*3000*/  LDG.E R11, desc[UR12][R8.64] ;  /* 0x0000000c080b7981 */ /* 0x000f68000c1e1900 */
[----:B-1----:R-:W5:Y:S04]  /*3010*/  LDG.E R17, desc[UR12][R8.64+0x4] ;  /* 0x0000040c08117981 */ /* 0x002f68000c1e1900 */
[----:B------:R-:W5:Y:S04]  /*3020*/  LDG.E R21, desc[UR12][R8.64+0x8] ;  /* 0x0000080c08157981 */ /* 0x000f68000c1e1900 */
[----:B------:R-:W5:Y:S01]  /*3030*/  LDG.E R25, desc[UR12][R8.64+0xc] ;  /* 0x00000c0c08197981 */ /* 0x000f62000c1e1900 */
[----:B--2---:R-:W-:-:S05]  /*3040*/  IMAD R19, R19, 0x4, R0 ;  /* 0x0000000413137824 */ /* 0x004fca00078e0200 */
[----:B----4-:R-:W-:Y:S04]  /*3050*/  STL [R19], R12 ;  /* 0x0000000c13007387 */ /* 0x010fe80000100800 */
[----:B------:R0:W-:Y:S04]  /*3060*/  STL [R20], R13 ;  /* 0x0000000d14007387 */ /* 0x0001e80000100800 */
[----:B------:R1:W-:Y:S04]  /*3070*/  STL [R23], R14 ;  /* 0x0000000e17007387 */ /* 0x0003e80000100800 */
[----:B------:R2:W-:Y:S04]  /*3080*/  STL [R16], R15 ;  /* 0x0000000f10007387 */ /* 0x0005e80000100800 */
[----:B---3--:R-:W3:Y:S01]  /*3090*/  LDL.128 R4, [R10] ;  /* 0x000000000a047983 */ /* 0x008ee20000100c00 */
[--C-:B-----5:R-:W-:Y:S01]  /*30a0*/  IMAD R11, R11, 0x4, R0.reuse ;  /* 0x000000040b0b7824 */ /* 0x120fe200078e0200 */
[-C--:B------:R-:W-:Y:S01]  /*30b0*/  LEA R18, R17, R0.reuse, 0x2 ;  /* 0x0000000011127211 */ /* 0x080fe200078e10ff */
[--C-:B------:R-:W-:Y:S01]  /*30c0*/  IMAD R21, R21, 0x4, R0.reuse ;  /* 0x0000000415157824 */ /* 0x100fe200078e0200 */
[-C--:B0-----:R-:W-:Y:S01]  /*30d0*/  LEA R20, R25, R0.reuse, 0x2 ;  /* 0x0000000019147211 */ /* 0x081fe200078e10ff */
[----:B------:R-:W4:Y:S04]  /*30e0*/  LDG.E R17, desc[UR12][R8.64+0x10] ;  /* 0x0000100c08117981 */ /* 0x000f28000c1e1900 */
[----:B------:R-:W5:Y:S04]  /*30f0*/  LDG.E R19, desc[UR12][R8.64+0x14] ;  /* 0x0000140c08137981 */ /* 0x000f68000c1e1900 */
[----:B-1----:R-:W5:Y:S04]  /*3100*/  LDG.E R23, desc[UR12][R8.64+0x18] ;  /* 0x0000180c08177981 */ /* 0x002f68000c1e1900 */
[----:B------:R-:W5:Y:S04]  /*3110*/  LDG.E R25, desc[UR12][R8.64+0x1c] ;  /* 0x00001c0c08197981 */ /* 0x000f68000c1e1900 */
[----:B---3--:R5:W-:Y:S04]  /*3120*/  STL [R11], R4 ;  /* 0x000000040b007387 */ /* 0x008be80000100800 */
[----:B------:R3:W-:Y:S04]  /*3130*/  STL [R18], R5 ;  /* 0x0000000512007387 */ /* 0x0007e80000100800 */
[----:B------:R3:W-:Y:S04]  /*3140*/  STL [R21], R6 ;  /* 0x0000000615007387 */ /* 0x0007e80000100800 */
[----:B------:R3:W-:Y:S04]  /*3150*/  STL [R20], R7 ;  /* 0x0000000714007387 */ /* 0x0007e80000100800 */
[----:B--2---:R0:W2:Y:S01]  /*3160*/  LDL.128 R12, [R10+0x10] ;  /* 0x000010000a0c7983 */ /* 0x0040a20000100c00 */
[--C-:B----4-:R-:W-:Y:S01]  /*3170*/  IMAD R17, R17, 0x4, R0.reuse ;  /* 0x0000000411117824 */ /* 0x110fe200078e0200 */
[-C--:B-----5:R-:W-:Y:S01]  /*3180*/  LEA R4, R19, R0.reuse, 0x2 ;  /* 0x0000000013047211 */ /* 0x0a0fe200078e10ff */
[----:B------:R-:W-:Y:S01]  /*3190*/  IMAD R23, R23, 0x4, R0 ;  /* 0x0000000417177824 */ /* 0x000fe200078e0200 */
[----:B------:R-:W-:Y:S01]  /*31a0*/  LEA R16, R25, R0, 0x2 ;  /* 0x0000000019107211 */ /* 0x000fe200078e10ff */
[----:B------:R-:W-:-:S04]  /*31b0*/  UIADD3 UR10, UPT, UPT, UR10, 0x10, URZ ;  /* 0x000000100a0a7890 */ /* 0x000fc8000fffe0ff */
[----:B------:R-:W-:Y:S01]  /*31c0*/  UISETP.NE.AND UP3, UPT, UR10, URZ, UPT ;  /* 0x000000ff0a00728c */ /* 0x000fe2000bf65270 */
[----:B------:R-:W-:Y:S02]  /*31d0*/  IADD3 R8, P0, PT, R8, 0x40, RZ ;  /* 0x0000004008087810 */ /* 0x000fe40007f1e0ff */
[----:B0-----:R-:W-:-:S03]  /*31e0*/  IADD3 R10, PT, PT, R10, 0x40, RZ ;  /* 0x000000400a0a7810 */ /* 0x001fc60007ffe0ff */
[----:B------:R-:W-:Y:S01]  /*31f0*/  IMAD.X R9, RZ, RZ, R9, P0 ;  /* 0x000000ffff097224 */ /* 0x000fe200000e0609 */
[----:B--2---:R3:W-:Y:S04]  /*3200*/  STL [R17], R12 ;  /* 0x0000000c11007387 */ /* 0x0047e80000100800 */
[----:B------:R3:W-:Y:S04]  /*3210*/  STL [R4], R13 ;  /* 0x0000000d04007387 */ /* 0x0007e80000100800 */
[----:B------:R3:W-:Y:S04]  /*3220*/  STL [R23], R14 ;  /* 0x0000000e17007387 */ /* 0x0007e80000100800 */
[----:B------:R3:W-:Y:S01]  /*3230*/  STL [R16], R15 ;  /* 0x0000000f10007387 */ /* 0x0007e20000100800 */
[----:B------:R-:W-:Y:S05]  /*3240*/  BRA.U UP3, `(.L_x_7) ;  /* 0xfffffffd03187547 */ /* 0x000fea000b83ffff */
.L_x_6:
[----:B------:R-:W-:Y:S05]  /*3250*/  BRA.U !UP1, `(.L_x_8) ;  /* 0x0000000509407547 */ /* 0x000fea000b800000 */
[----:B------:R-:W-:-:S09]  /*3260*/  UISETP.GE.U32.AND UP3, UPT, UR7, 0x8, UPT ;  /* 0x000000080700788c */ /* 0x000fd2000bf66070 */
[----:B------:R-:W-:Y:S05]  /*3270*/  BRA.U !UP3, `(.L_x_9) ;  /* 0x000000010b907547 */ /* 0x000fea000b800000 */
[----:B0--3--:R-:W0:Y:S01]  /*3280*/  LDC.64 R4, c[0x0][0x3a8] ;  /* 0x0000ea00ff047b82 */ /* 0x009e220000000a00 */
[----:B-1----:R-:W-:-:S05]  /*3290*/  IMAD R6, R2, 0x4, R1 ;  /* 0x0000000402067824 */ /* 0x002fca00078e0201 */
[----:B------:R-:W2:Y:S01]  /*32a0*/  LDL R7, [R6] ;  /* 0x0000000006077983 */ /* 0x000ea20000100800 */
[----:B0-----:R-:W-:-:S05]  /*32b0*/  IMAD.WIDE.U32 R4, R2, 0x4, R4 ;  /* 0x0000000402047825 */ /* 0x001fca00078e0004 */
[----:B------:R-:W3:Y:S04]  /*32c0*/  LDG.E R9, desc[UR12][R4.64] ;  /* 0x0000000c04097981 */ /* 0x000ee8000c1e1900 */
[----:B------:R-:W4:Y:S04]  /*32d0*/  LDG.E R11, desc[UR12][R4.64+0x4] ;  /* 0x0000040c040b7981 */ /* 0x000f28000c1e1900 */
[----:B------:R-:W5:Y:S04]  /*32e0*/  LDG.E R13, desc[UR12][R4.64+0x8] ;  /* 0x0000080c040d7981 */ /* 0x000f68000c1e1900 */
[----:B------:R-:W5:Y:S01]  /*32f0*/  LDG.E R15, desc[UR12][R4.64+0xc] ;  /* 0x00000c0c040f7981 */ /* 0x000f62000c1e1900 */
[----:B---3--:R-:W-:-:S05]  /*3300*/  LEA R8, R9, R0, 0x2 ;  /* 0x0000000009087211 */ /* 0x008fca00078e10ff */
[----:B--2---:R0:W-:Y:S04]  /*3310*/  STL [R8], R7 ;  /* 0x0000000708007387 */ /* 0x0041e80000100800 */
[----:B------:R-:W2:Y:S01]  /*3320*/  LDL R9, [R6+0x4] ;  /* 0x0000040006097983 */ /* 0x000ea20000100800 */
[----:B----4-:R-:W-:Y:S01]  /*3330*/  IMAD R10, R11, 0x4, R0 ;  /* 0x000000040b0a7824 */ /* 0x010fe200078e0200 */
[----:B-----5:R-:W-:-:S04]  /*3340*/  LEA R12, R13, R0, 0x2 ;  /* 0x000000000d0c7211 */ /* 0x020fc800078e10ff */
[----:B--2---:R1:W-:Y:S04]  /*3350*/  STL [R10], R9 ;  /* 0x000000090a007387 */ /* 0x0043e80000100800 */
[----:B------:R-:W2:Y:S01]  /*3360*/  LDL R11, [R6+0x8] ;  /* 0x00000800060b7983 */ /* 0x000ea20000100800 */
[----:B------:R-:W-:-:S03]  /*3370*/  IMAD R14, R15, 0x4, R0 ;  /* 0x000000040f0e7824 */ /* 0x000fc600078e0200 */
[----:B------:R-:W0:Y:S04]  /*3380*/  LDG.E R15, desc[UR12][R4.64+0x10] ;  /* 0x0000100c040f7981 */ /* 0x000e28000c1e1900 */
[----:B--2---:R2:W-:Y:S04]  /*3390*/  STL [R12], R11 ;  /* 0x0000000b0c007387 */ /* 0x0045e80000100800 */
[----:B------:R-:W3:Y:S01]  /*33a0*/  LDL R13, [R6+0xc] ;  /* 0x00000c00060d7983 */ /* 0x000ee20000100800 */
[----:B0-----:R-:W-:-:S03]  /*33b0*/  LEA R8, R15, R0, 0x2 ;  /* 0x000000000f087211 */ /* 0x001fc600078e10ff */
[----:B------:R-:W1:Y:S04]  /*33c0*/  LDG.E R15, desc[UR12][R4.64+0x14] ;  /* 0x0000140c040f7981 */ /* 0x000e68000c1e1900 */
[----:B---3--:R0:W-:Y:S04]  /*33d0*/  STL [R14], R13 ;  /* 0x0000000d0e007387 */ /* 0x0081e80000100800 */
[----:B------:R-:W3:Y:S01]  /*33e0*/  LDL R7, [R6+0x10] ;  /* 0x0000100006077983 */ /* 0x000ee20000100800 */
[----:B-1----:R-:W-:-:S03]  /*33f0*/  IMAD R10, R15, 0x4, R0 ;  /* 0x000000040f0a7824 */ /* 0x002fc600078e0200 */
[----:B------:R-:W2:Y:S04]  /*3400*/  LDG.E R15, desc[UR12][R4.64+0x18] ;  /* 0x0000180c040f7981 */ /* 0x000ea8000c1e1900 */
[----:B---3--:R4:W-:Y:S04]  /*3410*/  STL [R8], R7 ;  /* 0x0000000708007387 */ /* 0x0089e80000100800 */
[----:B------:R-:W3:Y:S01]  /*3420*/  LDL R9, [R6+0x14] ;  /* 0x0000140006097983 */ /* 0x000ee20000100800 */
[----:B--2---:R-:W-:-:S03]  /*3430*/  LEA R12, R15, R0, 0x2 ;  /* 0x000000000f0c7211 */ /* 0x004fc600078e10ff */
[----:B------:R-:W0:Y:S04]  /*3440*/  LDG.E R15, desc[UR12][R4.64+0x1c] ;  /* 0x00001c0c040f7981 */ /* 0x000e28000c1e1900 */
[----:B---3--:R4:W-:Y:S04]  /*3450*/  STL [R10], R9 ;  /* 0x000000090a007387 */ /* 0x0089e80000100800 */
[----:B------:R-:W2:Y:S01]  /*3460*/  LDL R11, [R6+0x18] ;  /* 0x00001800060b7983 */ /* 0x000ea20000100800 */
[----:B0-----:R-:W-:-:S03]  /*3470*/  IMAD R14, R15, 0x4, R0 ;  /* 0x000000040f0e7824 */ /* 0x001fc600078e0200 */
[----:B--2---:R4:W-:Y:S04]  /*3480*/  STL [R12], R11 ;  /* 0x0000000b0c007387 */ /* 0x0049e80000100800 */
[----:B------:R-:W2:Y:S01]  /*3490*/  LDL R13, [R6+0x1c] ;  /* 0x00001c00060d7983 */ /* 0x000ea20000100800 */
[----:B------:R-:W-:-:S03]  /*34a0*/  IADD3 R2, PT, PT, R2, 0x8, RZ ;  /* 0x0000000802027810 */ /* 0x000fc60007ffe0ff */
[----:B--2---:R4:W-:Y:S04]  /*34b0*/  STL [R14], R13 ;  /* 0x0000000d0e007387 */ /* 0x0049e80000100800 */
.L_x_9:
[----:B------:R-:W-:Y:S05]  /*34c0*/  BRA.U !UP0, `(.L_x_8) ;  /* 0x0000000108a47547 */ /* 0x000fea000b800000 */
[----:B------:R-:W-:Y:S02]  /*34d0*/  UISETP.GE.U32.AND UP3, UPT, UR8, 0x4, UPT ;  /* 0x000000040800788c */ /* 0x000fe4000bf66070 */
[----:B------:R-:W-:-:S04]  /*34e0*/  ULOP3.LUT UR4, UR6, 0x3, URZ, 0xc0, !UPT ;  /* 0x0000000306047892 */ /* 0x000fc8000f8ec0ff */
[----:B------:R-:W-:-:S03]  /*34f0*/  UISETP.NE.AND UP4, UPT, UR4, URZ, UPT ;  /* 0x000000ff0400728c */ /* 0x000fc6000bf85270 */
[----:B------:R-:W-:Y:S08]  /*3500*/  BRA.U !UP3, `(.L_x_10) ;  /* 0x000000010b507547 */ /* 0x000ff0000b800000 */
[----:B0--3--:R-:W0:Y:S01]  /*3510*/  LDC.64 R4, c[0x0][0x3a8] ;  /* 0x0000ea00ff047b82 */ /* 0x009e220000000a00 */
[----:B----4-:R-:W-:-:S05]  /*3520*/  IMAD R10, R2, 0x4, R1 ;  /* 0x00000004020a7824 */ /* 0x010fca00078e0201 */
[----:B-1----:R-:W2:Y:S01]  /*3530*/  LDL R6, [R10] ;  /* 0x000000000a067983 */ /* 0x002ea20000100800 */
[----:B0-----:R-:W-:-:S05]  /*3540*/  IMAD.WIDE.U32 R4, R2, 0x4, R4 ;  /* 0x0000000402047825 */ /* 0x001fca00078e0004 */
[----:B------:R-:W3:Y:S04]  /*3550*/  LDG.E R7, desc[UR12][R4.64] ;  /* 0x0000000c04077981 */ /* 0x000ee8000c1e1900 */
[----:B------:R-:W4:Y:S04]  /*3560*/  LDG.E R9, desc[UR12][R4.64+0x4] ;  /* 0x0000040c04097981 */ /* 0x000f28000c1e1900 */
[----:B------:R-:W5:Y:S01]  /*3570*/  LDG.E R15, desc[UR12][R4.64+0xc] ;  /* 0x00000c0c040f7981 */ /* 0x000f62000c1e1900 */
[----:B---3--:R-:W-:-:S05]  /*3580*/  LEA R11, R7, R0, 0x2 ;  /* 0x00000000070b7211 */ /* 0x008fca00078e10ff */
[----:B--2---:R2:W-:Y:S04]  /*3590*/  STL [R11], R6 ;  /* 0x000000060b007387 */ /* 0x0045e80000100800 */
[----:B------:R-:W3:Y:S01]  /*35a0*/  LDL R7, [R10+0x4] ;  /* 0x000004000a077983 */ /* 0x000ee20000100800 */
[----:B----4-:R-:W-:-:S03]  /*35b0*/  IMAD R12, R9, 0x4, R0 ;  /* 0x00000004090c7824 */ /* 0x010fc600078e0200 */
[----:B------:R-:W4:Y:S04]  /*35c0*/  LDG.E R9, desc[UR12][R4.64+0x8] ;  /* 0x0000080c04097981 */ /* 0x000f28000c1e1900 */
[----:B---3--:R2:W-:Y:S04]  /*35d0*/  STL [R12], R7 ;  /* 0x000000070c007387 */ /* 0x0085e80000100800 */
[----:B------:R-:W3:Y:S01]  /*35e0*/  LDL R8, [R10+0x8] ;  /* 0x000008000a087983 */ /* 0x000ee20000100800 */
[----:B----4-:R-:W-:Y:S01]  /*35f0*/  LEA R13, R9, R0, 0x2 ;  /* 0x00000000090d7211 */ /* 0x010fe200078e10ff */
[----:B-----5:R-:W-:-:S04]  /*3600*/  IMAD R14, R15, 0x4, R0 ;  /* 0x000000040f0e7824 */ /* 0x020fc800078e0200 */
[----:B---3--:R2:W-:Y:S04]  /*3610*/  STL [R13], R8 ;  /* 0x000000080d007387 */ /* 0x0085e80000100800 */
[----:B------:R-:W3:Y:S01]  /*3620*/  LDL R9, [R10+0xc] ;  /* 0x00000c000a097983 */ /* 0x000ee20000100800 */
[----:B------:R-:W-:-:S03]  /*3630*/  IADD3 R2, PT, PT, R2, 0x4, RZ ;  /* 0x0000000402027810 */ /* 0x000fc60007ffe0ff */
[----:B---3--:R2:W-:Y:S04]  /*3640*/  STL [R14], R9 ;  /* 0x000000090e007387 */ /* 0x0085e80000100800 */
.L_x_10:
[----:B------:R-:W-:Y:S05]  /*3650*/  BRA.U !UP4, `(.L_x_8) ;  /* 0x000000010c407547 */ /* 0x000fea000b800000 */
[----:B0--3--:R-:W0:Y:S01]  /*3660*/  LDC.64 R4, c[0x0][0x3a8] ;  /* 0x0000ea00ff047b82 */ /* 0x009e220000000a00 */
[C---:B-12---:R-:W-:Y:S01]  /*3670*/  IMAD R6, R2.reuse, 0x4, R1 ;  /* 0x0000000402067824 */ /* 0x046fe200078e0201 */
[----:B------:R-:W-:Y:S01]  /*3680*/  UIADD3 UR4, UPT, UPT, -UR4, URZ, URZ ;  /* 0x000000ff04047290 */ /* 0x000fe2000fffe1ff */
[----:B0-----:R-:W-:-:S04]  /*3690*/  IMAD.WIDE.U32 R4, R2, 0x4, R4 ;  /* 0x0000000402047825 */ /* 0x001fc800078e0004 */
[----:B----4-:R-:W-:-:S07]  /*36a0*/  IMAD.MOV.U32 R9, RZ, RZ, R5 ;  /* 0x000000ffff097224 */ /* 0x010fce00078e0005 */
.L_x_11:
[----:B------:R-:W-:Y:S01]  /*36b0*/  MOV R5, R9 ;  /* 0x0000000900057202 */ /* 0x000fe20000000f00 */
[----:B0-----:R-:W2:Y:S05]  /*36c0*/  LDL R2, [R6] ;  /* 0x0000000006027983 */ /* 0x001eaa0000100800 */
[----:B------:R0:W3:Y:S01]  /*36d0*/  LDG.E R5, desc[UR12][R4.64] ;  /* 0x0000000c04057981 */ /* 0x0000e2000c1e1900 */
[----:B------:R-:W-:-:S04]  /*36e0*/  UIADD3 UR4, UPT, UPT, UR4, 0x1, URZ ;  /* 0x0000000104047890 */ /* 0x000fc8000fffe0ff */
[----:B------:R-:W-:Y:S01]  /*36f0*/  UISETP.NE.AND UP3, UPT, UR4, URZ, UPT ;  /* 0x000000ff0400728c */ /* 0x000fe2000bf65270 */
[----:B0-----:R-:W-:Y:S02]  /*3700*/  IADD3 R4, P0, PT, R4, 0x4, RZ ;  /* 0x0000000404047810 */ /* 0x001fe40007f1e0ff */
[----:B------:R-:W-:-:S03]  /*3710*/  IADD3 R6, PT, PT, R6, 0x4, RZ ;  /* 0x0000000406067810 */ /* 0x000fc60007ffe0ff */
[----:B------:R-:W-:Y:S02]  /*3720*/  IMAD.X R9, RZ, RZ, R9, P0 ;  /* 0x000000ffff097224 */ /* 0x000fe400000e0609 */
[----:B---3--:R-:W-:-:S05]  /*3730*/  IMAD R7, R5, 0x4, R0 ;  /* 0x0000000405077824 */ /* 0x008fca00078e0200 */
[----:B--2---:R0:W-:Y:S01]  /*3740*/  STL [R7], R2 ;  /* 0x0000000207007387 */ /* 0x0041e20000100800 */
[----:B------:R-:W-:Y:S05]  /*3750*/  BRA.U UP3, `(.L_x_11) ;  /* 0xfffffffd03d47547 */ /* 0x000fea000b83ffff */
.L_x_8:
[----:B0-----:R-:W-:Y:S02]  /*3760*/  HFMA2 R2, -RZ, RZ, 0, 0 ;  /* 0x00000000ff027431 */ /* 0x001fe400000001ff */
[----:B---3--:R-:W-:Y:S01]  /*3770*/  IMAD.MOV.U32 R21, RZ, RZ, RZ ;  /* 0x000000ffff157224 */ /* 0x008fe200078e00ff */
[----:B------:R-:W-:Y:S06]  /*3780*/  BRA.U !UP2, `(.L_x_12) ;  /* 0x000000010ad47547 */ /* 0x000fec000b800000 */
[----:B------:R-:W0:Y:S01]  /*3790*/  LDCU.64 UR4, c[0x0][0x398] ;  /* 0x00007300ff0477ac */ /* 0x000e220008000a00 */
[----:B------:R-:W-:Y:S01]  /*37a0*/  IADD3 R18, PT, PT, R1, 0x40, RZ ;  /* 0x0000004001127810 */ /* 0x000fe20007ffe0ff */
[----:B------:R-:W-:Y:S01]  /*37b0*/  IMAD.MOV.U32 R21, RZ, RZ, RZ ;  /* 0x000000ffff157224 */ /* 0x000fe200078e00ff */
[----:B------:R-:W-:-:S04]  /*37c0*/  ULOP3.LUT UR10, UR6, 0x7ffffff0, URZ, 0xc0, !UPT ;  /* 0x7ffffff0060a7892 */ /* 0x000fc8000f8ec0ff */
[----:B------:R-:W-:Y:S02]  /*37d0*/  UIADD3 UR9, UPT, UPT, -UR10, URZ, URZ ;  /* 0x000000ff0a097290 */ /* 0x000fe4000fffe1ff */
[----:B------:R-:W-:Y:S01]  /*37e0*/  MOV R2, UR10 ;  /* 0x0000000a00027c02 */ /* 0x000fe20008000f00 */
[----:B0-----:R-:W-:-:S04]  /*37f0*/  UIADD3 UR4, UP2, UPT, UR4, 0x20, URZ ;  /* 0x0000002004047890 */ /* 0x001fc8000ff5e0ff */
[----:B------:R-:W-:Y:S02]  /*3800*/  UIADD3.X UR5, UPT, UPT, URZ, UR5, URZ, UP2, !UPT ;  /* 0x00000005ff057290 */ /* 0x000fe400097fe4ff */
[----:B------:R-:W-:-:S04]  /*3810*/  IMAD.U32 R5, RZ, RZ, UR4 ;  /* 0x00000004ff057e24 */ /* 0x000fc8000f8e00ff */
[----:B------:R-:W-:-:S07]  /*3820*/  MOV R17, UR5 ;  /* 0x0000000500117c02 */ /* 0x000fce0008000f00 */
.L_x_13:
[----:B------:R-:W-:Y:S01]  /*3830*/  IMAD.MOV.U32 R16, RZ, RZ, R5 ;  /* 0x000000ffff107224 */ /* 0x000fe200078e0005 */
[----:B--2-4-:R-:W2:Y:S04]  /*3840*/  LDL.128 R12, [R18+-0x20] ;  /* 0xffffe000120c7983 */ /* 0x014ea80000100c00 */
[----:B-1----:R-:W2:Y:S04]  /*3850*/  LDG.E R8, desc[UR12][R16.64+-0x20] ;  /* 0xffffe00c10087981 */ /* 0x002ea8000c1e1900 */
[----:B------:R-:W3:Y:S04]  /*3860*/  LDG.E R9, desc[UR12][R16.64+-0x1c] ;  /* 0xffffe40c10097981 */ /* 0x000ee8000c1e1900 */
[----:B------:R-:W4:Y:S04]  /*3870*/  LDG.E R23, desc[UR12][R16.64+-0x18] ;  /* 0xffffe80c10177981 */ /* 0x000f28000c1e1900 */
[----:B------:R-:W5:Y:S04]  /*3880*/  LDG.E R26, desc[UR12][R16.64+-0x14] ;  /* 0xffffec0c101a7981 */ /* 0x000f68000c1e1900 */
[----:B------:R-:W5:Y:S04]  /*3890*/  LDL.128 R4, [R18+-0x10] ;  /* 0xfffff00012047983 */ /* 0x000f680000100c00 */
[----:B------:R-:W5:Y:S04]  /*38a0*/  LDG.E R25, desc[UR12][R16.64+-0x10] ;  /* 0xfffff00c10197981 */ /* 0x000f68000c1e1900 */
[----:B------:R-:W5:Y:S04]  /*38b0*/  LDG.E R22, desc[UR12][R16.64+-0xc] ;  /* 0xfffff40c10167981 */ /* 0x000f68000c1e1900 */
[----:B------:R-:W5:Y:S04]  /*38c0*/  LDG.E R19, desc[UR12][R16.64+-0x8] ;  /* 0xfffff80c10137981 */ /* 0x000f68000c1e1900 */
[----:B------:R-:W5:Y:S04]  /*38d0*/  LDG.E R20, desc[UR12][R16.64+-0x4] ;  /* 0xfffffc0c10147981 */ /* 0x000f68000c1e1900 */
[----:B------:R-:W5:Y:S01]  /*38e0*/  LDG.E R24, desc[UR12][R16.64+0x4] ;  /* 0x0000040c10187981 */ /* 0x000f62000c1e1900 */
[----:B--2---:R-:W-:-:S03]  /*38f0*/  IMAD R8, R12, R8, R21 ;  /* 0x000000080c087224 */ /* 0x004fc600078e0215 */
[----:B------:R-:W2:Y:S01]  /*3900*/  LDG.E R21, desc[UR12][R16.64] ;  /* 0x0000000c10157981 */ /* 0x000ea2000c1e1900 */
[----:B---3--:R-:W-:-:S03]  /*3910*/  IMAD R13, R13, R9, R8 ;  /* 0x000000090d0d7224 */ /* 0x008fc600078e0208 */
[----:B------:R-:W2:Y:S01]  /*3920*/  LDL.128 R8, [R18] ;  /* 0x0000000012087983 */ /* 0x000ea20000100c00 */
[----:B----4-:R-:W-:-:S03]  /*3930*/  IMAD R13, R14, R23, R13 ;  /* 0x000000170e0d7224 */ /* 0x010fc600078e020d */
[----:B------:R-:W3:Y:S01]  /*3940*/  LDG.E R23, desc[UR12][R16.64+0x8] ;  /* 0x0000080c10177981 */ /* 0x000ee2000c1e1900 */
[----:B-----5:R-:W-:-:S04]  /*3950*/  IMAD R13, R15, R26, R13 ;  /* 0x0000001a0f0d7224 */ /* 0x020fc800078e020d */
[----:B------:R-:W-:Y:S02]  /*3960*/  IMAD R13, R4, R25, R13 ;  /* 0x00000019040d7224 */ /* 0x000fe400078e020d */
[----:B------:R-:W4:Y:S02]  /*3970*/  LDG.E R4, desc[UR12][R16.64+0xc] ;  /* 0x00000c0c10047981 */ /* 0x000f24000c1e1900 */
[----:B------:R-:W-:Y:S02]  /*3980*/  IMAD R22, R5, R22, R13 ;  /* 0x0000001605167224 */ /* 0x000fe400078e020d */
[----:B------:R0:W5:Y:S04]  /*3990*/  LDL.128 R12, [R18+0x10] ;  /* 0x00001000120c7983 */ /* 0x0001680000100c00 */
[----:B------:R-:W5:Y:S01]  /*39a0*/  LDG.E R5, desc[UR12][R16.64+0x10] ;  /* 0x0000100c10057981 */ /* 0x000f62000c1e1900 */
[----:B------:R-:W-:-:S03]  /*39b0*/  IMAD R25, R6, R19, R22 ;  /* 0x0000001306197224 */ /* 0x000fc600078e0216 */
[----:B------:R-:W5:Y:S04]  /*39c0*/  LDG.E R22, desc[UR12][R16.64+0x14] ;  /* 0x0000140c10167981 */ /* 0x000f68000c1e1900 */
[----:B------:R-:W5:Y:S04]  /*39d0*/  LDG.E R19, desc[UR12][R16.64+0x18] ;  /* 0x0000180c10137981 */ /* 0x000f68000c1e1900 */
[----:B------:R1:W5:Y:S01]  /*39e0*/  LDG.E R6, desc[UR12][R16.64+0x1c] ;  /* 0x00001c0c10067981 */ /* 0x000362000c1e1900 */
[----:B------:R-:W-:Y:S01]  /*39f0*/  IMAD R7, R7, R20, R25 ;  /* 0x0000001407077224 */ /* 0x000fe200078e0219 */
[----:B------:R-:W-:-:S04]  /*3a00*/  UIADD3 UR9, UPT, UPT, UR9, 0x10, URZ ;  /* 0x0000001009097890 */ /* 0x000fc8000fffe0ff */
[----:B------:R-:W-:Y:S01]  /*3a10*/  UISETP.NE.AND UP2, UPT, UR9, URZ, UPT ;  /* 0x000000ff0900728c */ /* 0x000fe2000bf45270 */
[----:B0-----:R-:W-:Y:S02]  /*3a20*/  VIADD R18, R18, 0x40 ;  /* 0x0000004012127836 */ /* 0x001fe40000000000 */
[----:B--2---:R-:W-:-:S04]  /*3a30*/  IMAD R7, R8, R21, R7 ;  /* 0x0000001508077224 */ /* 0x004fc800078e0207 */
[----:B------:R-:W-:-:S04]  /*3a40*/  IMAD R7, R9, R24, R7 ;  /* 0x0000001809077224 */ /* 0x000fc800078e0207 */
[----:B---3--:R-:W-:-:S04]  /*3a50*/  IMAD R7, R10, R23, R7 ;  /* 0x000000170a077224 */ /* 0x008fc800078e0207 */
[----:B----4-:R-:W-:-:S04]  /*3a60*/  IMAD R4, R11, R4, R7 ;  /* 0x000000040b047224 */ /* 0x010fc800078e0207 */
[----:B-----5:R-:W-:-:S04]  /*3a70*/  IMAD R4, R12, R5, R4 ;  /* 0x000000050c047224 */ /* 0x020fc800078e0204 */
[----:B------:R-:W-:Y:S01]  /*3a80*/  IMAD R4, R13, R22, R4 ;  /* 0x000000160d047224 */ /* 0x000fe200078e0204 */
[----:B------:R-:W-:-:S03]  /*3a90*/  IADD3 R5, P0, PT, R16, 0x40, RZ ;  /* 0x0000004010057810 */ /* 0x000fc60007f1e0ff */
[----:B------:R-:W-:Y:S01]  /*3aa0*/  IMAD R4, R14, R19, R4 ;  /* 0x000000130e047224 */ /* 0x000fe200078e0204 */
[----:B-1----:R-:W-:-:S03]  /*3ab0*/  IADD3.X R17, PT, PT, RZ, R17, RZ, P0, !PT ;  /* 0x00000011ff117210 */ /* 0x002fc600007fe4ff */
[----:B------:R-:W-:Y:S01]  /*3ac0*/  IMAD R21, R15, R6, R4 ;  /* 0x000000060f157224 */ /* 0x000fe200078e0204 */
[----:B------:R-:W-:Y:S06]  /*3ad0*/  BRA.U UP2, `(.L_x_13) ;  /* 0xfffffffd02547547 */ /* 0x000fec000b83ffff */
.L_x_12:
[----:B------:R-:W-:Y:S05]  /*3ae0*/  BRA.U !UP1, `(.L_x_14) ;  /* 0x0000000109e07547 */ /* 0x000fea000b800000 */
[----:B------:R-:W-:-:S09]  /*3af0*/  UISETP.GE.U32.AND UP1, UPT, UR7, 0x8, UPT ;  /* 0x000000080700788c */ /* 0x000fd2000bf26070 */
[----:B------:R-:W-:Y:S05]  /*3b00*/  BRA.U !UP1, `(.L_x_15) ;  /* 0x0000000109587547 */ /* 0x000fea000b800000 */
[----:B--2-4-:R-:W0:Y:S01]  /*3b10*/  LDC.64 R12, c[0x0][0x398] ;  /* 0x0000e600ff0c7b82 */ /* 0x014e220000000a00 */
[----:B------:R-:W-:-:S05]  /*3b20*/  LEA R23, R2, R1, 0x2 ;  /* 0x0000000102177211 */ /* 0x000fca00078e10ff */
[----:B-1----:R-:W2:Y:S04]  /*3b30*/  LDL.128 R4, [R23+0x20] ;  /* 0x0000200017047983 */ /* 0x002ea80000100c00 */
[----:B------:R-:W3:Y:S01]  /*3b40*/  LDL.128 R8, [R23+0x30] ;  /* 0x0000300017087983 */ /* 0x000ee20000100c00 */
[----:B0-----:R-:W-:-:S05]  /*3b50*/  IMAD.WIDE.U32 R12, R2, 0x4, R12 ;  /* 0x00000004020c7825 */ /* 0x001fca00078e000c */
[----:B------:R-:W2:Y:S04]  /*3b60*/  LDG.E R14, desc[UR12][R12.64] ;  /* 0x0000000c0c0e7981 */ /* 0x000ea8000c1e1900 */
[----:B------:R-:W4:Y:S04]  /*3b70*/  LDG.E R15, desc[UR12][R12.64+0x4] ;  /* 0x0000040c0c0f7981 */ /* 0x000f28000c1e1900 */
[----:B------:R-:W5:Y:S04]  /*3b80*/  LDG.E R16, desc[UR12][R12.64+0x8] ;  /* 0x0000080c0c107981 */ /* 0x000f68000c1e1900 */
[----:B------:R-:W3:Y:S04]  /*3b90*/  LDG.E R17, desc[UR12][R12.64+0xc] ;  /* 0x00000c0c0c117981 */ /* 0x000ee8000c1e1900 */
[----:B------:R-:W3:Y:S04]  /*3ba0*/  LDG.E R18, desc[UR12][R12.64+0x10] ;  /* 0x0000100c0c127981 */ /* 0x000ee8000c1e1900 */
[----:B------:R-:W3:Y:S04]  /*3bb0*/  LDG.E R19, desc[UR12][R12.64+0x14] ;  /* 0x0000140c0c137981 */ /* 0x000ee8000c1e1900 */
[----:B------:R-:W3:Y:S04]  /*3bc0*/  LDG.E R20, desc[UR12][R12.64+0x18] ;  /* 0x0000180c0c147981 */ /* 0x000ee8000c1e1900 */
[----:B------:R-:W3:Y:S01]  /*3bd0*/  LDG.E R22, desc[UR12][R12.64+0x1c] ;  /* 0x00001c0c0c167981 */ /* 0x000ee2000c1e1900 */
[----:B------:R-:W-:-:S02]  /*3be0*/  VIADD R2, R2, 0x8 ;  /* 0x0000000802027836 */ /* 0x000fc40000000000 */
[----:B--2---:R-:W-:-:S04]  /*3bf0*/  IMAD R4, R4, R14, R21 ;  /* 0x0000000e04047224 */ /* 0x004fc800078e0215 */
[----:B----4-:R-:W-:-:S04]  /*3c00*/  IMAD R5, R15, R5, R4 ;  /* 0x000000050f057224 */ /* 0x010fc800078e0204 */
[----:B-----5:R-:W-:-:S04]  /*3c10*/  IMAD R6, R16, R6, R5 ;  /* 0x0000000610067224 */ /* 0x020fc800078e0205 */
[----:B---3--:R-:W-:-:S04]  /*3c20*/  IMAD R7, R17, R7, R6 ;  /* 0x0000000711077224 */ /* 0x008fc800078e0206 */
[----:B------:R-:W-:-:S04]  /*3c30*/  IMAD R8, R8, R18, R7 ;  /* 0x0000001208087224 */ /* 0x000fc800078e0207 */
[----:B------:R-:W-:-:S04]  /*3c40*/  IMAD R9, R19, R9, R8 ;  /* 0x0000000913097224 */ /* 0x000fc800078e0208 */
[----:B------:R-:W-:-:S04]  /*3c50*/  IMAD R10, R20, R10, R9 ;  /* 0x0000000a140a7224 */ /* 0x000fc800078e0209 */
[----:B------:R-:W-:-:S07]  /*3c60*/  IMAD R21, R22, R11, R10 ;  /* 0x0000000b16157224 */ /* 0x000fce00078e020a */
.L_x_15:
[----:B------:R-:W-:Y:S05]  /*3c70*/  BRA.U !UP0, `(.L_x_14) ;  /* 0x00000001087c7547 */ /* 0x000fea000b800000 */
[----:B------:R-:W-:Y:S02]  /*3c80*/  UISETP.GE.U32.AND UP0, UPT, UR8, 0x4, UPT ;  /* 0x000000040800788c */ /* 0x000fe4000bf06070 */
[----:B------:R-:W-:-:S04]  /*3c90*/  ULOP3.LUT UR4, UR6, 0x3, URZ, 0xc0, !UPT ;  /* 0x0000000306047892 */ /* 0x000fc8000f8ec0ff */
[----:B------:R-:W-:-:S03]  /*3ca0*/  UISETP.NE.AND UP1, UPT, UR4, URZ, UPT ;  /* 0x000000ff0400728c */ /* 0x000fc6000bf25270 */
[----:B------:R-:W-:Y:S08]  /*3cb0*/  BRA.U !UP0, `(.L_x_16) ;  /* 0x0000000108347547 */ /* 0x000ff0000b800000 */
[----:B------:R-:W4:Y:S01]  /*3cc0*/  LDC.64 R4, c[0x0][0x398] ;  /* 0x0000e600ff047b82 */ /* 0x000f220000000a00 */
[C---:B-12---:R-:W-:Y:S01]  /*3cd0*/  LEA R6, R2.reuse, R1, 0x2 ;  /* 0x0000000102067211 */ /* 0x046fe200078e10ff */
[----:B----4-:R-:W-:-:S05]  /*3ce0*/  IMAD.WIDE.U32 R8, R2, 0x4, R4 ;  /* 0x0000000402087825 */ /* 0x010fca00078e0004 */
[----:B------:R-:W2:Y:S04]  /*3cf0*/  LDL.128 R4, [R6+0x20] ;  /* 0x0000200006047983 */ /* 0x000ea80000100c00 */
[----:B------:R-:W2:Y:S04]  /*3d00*/  LDG.E R10, desc[UR12][R8.64] ;  /* 0x0000000c080a7981 */ /* 0x000ea8000c1e1900 */
[----:B------:R-:W3:Y:S04]  /*3d10*/  LDG.E R11, desc[UR12][R8.64+0x4] ;  /* 0x0000040c080b7981 */ /* 0x000ee8000c1e1900 */
[----:B------:R-:W4:Y:S04]  /*3d20*/  LDG.E R12, desc[UR12][R8.64+0x8] ;  /* 0x0000080c080c7981 */ /* 0x000f28000c1e1900 */
[----:B------:R-:W5:Y:S01]  /*3d30*/  LDG.E R13, desc[UR12][R8.64+0xc] ;  /* 0x00000c0c080d7981 */ /* 0x000f62000c1e1900 */
[----:B------:R-:W-:-:S02]  /*3d40*/  VIADD R2, R2, 0x4 ;  /* 0x0000000402027836 */ /* 0x000fc40000000000 */
[----:B--2---:R-:W-:-:S04]  /*3d50*/  IMAD R4, R4, R10, R21 ;  /* 0x0000000a04047224 */ /* 0x004fc800078e0215 */
[----:B---3--:R-:W-:-:S04]  /*3d60*/  IMAD R5, R11, R5, R4 ;  /* 0x000000050b057224 */ /* 0x008fc800078e0204 */
[----:B----4-:R-:W-:-:S04]  /*3d70*/  IMAD R12, R12, R6, R5 ;  /* 0x000000060c0c7224 */ /* 0x010fc800078e0205 */
[----:B-----5:R-:W-:-:S07]  /*3d80*/  IMAD R21, R13, R7, R12 ;  /* 0x000000070d157224 */ /* 0x020fce00078e020c */
.L_x_16:
[----:B------:R-:W-:Y:S05]  /*3d90*/  BRA.U !UP1, `(.L_x_14) ;  /* 0x0000000109347547 */ /* 0x000fea000b800000 */
[----:B------:R-:W0:Y:S01]  /*3da0*/  LDC.64 R4, c[0x0][0x398] ;  /* 0x0000e600ff047b82 */ /* 0x000e220000000a00 */
[C---:B-12---:R-:W-:Y:S01]  /*3db0*/  IMAD R6, R2.reuse, 0x4, R0 ;  /* 0x0000000402067824 */ /* 0x046fe200078e0200 */
[----:B------:R-:W-:Y:S01]  /*3dc0*/  UIADD3 UR4, UPT, UPT, -UR4, URZ, URZ ;  /* 0x000000ff04047290 */ /* 0x000fe2000fffe1ff */
[----:B0-----:R-:W-:-:S11]  /*3dd0*/  IMAD.WIDE.U32 R4, R2, 0x4, R4 ;  /* 0x0000000402047825 */ /* 0x001fd600078e0004 */
.L_x_17:
[----:B------:R0:W2:Y:S04]  /*3de0*/  LDL R0, [R6] ;  /* 0x0000000006007983 */ /* 0x0000a80000100800 */
[----:B------:R1:W2:Y:S01]  /*3df0*/  LDG.E R2, desc[UR12][R4.64] ;  /* 0x0000000c04027981 */ /* 0x0002a2000c1e1900 */
[----:B------:R-:W-:Y:S01]  /*3e00*/  UIADD3 UR4, UPT, UPT, UR4, 0x1, URZ ;  /* 0x0000000104047890 */ /* 0x000fe2000fffe0ff */
[----:B0-----:R-:W-:-:S03]  /*3e10*/  IADD3 R6, PT, PT, R6, 0x4, RZ ;  /* 0x0000000406067810 */ /* 0x001fc60007ffe0ff */
[----:B------:R-:W-:Y:S01]  /*3e20*/  UISETP.NE.AND UP0, UPT, UR4, URZ, UPT ;  /* 0x000000ff0400728c */ /* 0x000fe2000bf05270 */
[----:B-1----:R-:W-:-:S05]  /*3e30*/  IADD3 R4, P0, PT, R4, 0x4, RZ ;  /* 0x0000000404047810 */ /* 0x002fca0007f1e0ff */
[----:B------:R-:W-:Y:S02]  /*3e40*/  IMAD.X R5, RZ, RZ, R5, P0 ;  /* 0x000000ffff057224 */ /* 0x000fe400000e0605 */
[----:B--2---:R-:W-:Y:S01]  /*3e50*/  IMAD R21, R0, R2, R21 ;  /* 0x0000000200157224 */ /* 0x004fe200078e0215 */
[----:B------:R-:W-:Y:S06]  /*3e60*/  BRA.U UP0, `(.L_x_17) ;  /* 0xfffffffd00dc7547 */ /* 0x000fec000b83ffff */
.L_x_14:
[----:B------:R-:W-:Y:S02]  /*3e70*/  SHF.R.S32.HI R5, RZ, 0x1f, R21 ;  /* 0x0000001fff057819 */ /* 0x000fe40000011415 */
[----:B------:R-:W-:-:S07]  /*3e80*/  MOV R4, R21 ;  /* 0x0000001500047202 */ /* 0x000fce0000000f00 */
.L_x_0:
[----:B------:R-:W1:Y:S02]  /*3e90*/  LDCU.64 UR4, c[0x0][0x380] ;  /* 0x00007000ff0477ac */ /* 0x000e640008000a00 */
[----:B-12---:R-:W-:-:S04]  /*3ea0*/  LEA R6, P0, R4, UR4, 0x2 ;  /* 0x0000000404067c11 */ /* 0x006fc8000f8010ff */
[----:B----4-:R-:W-:Y:S02]  /*3eb0*/  LEA.HI.X R7, R4, UR5, R5, 0x2, P0 ;  /* 0x0000000504077c11 */ /* 0x010fe400080f1405 */
[----:B------:R-:W0:Y:S04]  /*3ec0*/  LDC.64 R4, c[0x0][0x388] ;  /* 0x0000e200ff047b82 */ /* 0x000e280000000a00 */
[----:B------:R-:W2:Y:S01]  /*3ed0*/  LDG.E R7, desc[UR12][R6.64] ;  /* 0x0000000c06077981 */ /* 0x000ea2000c1e1900 */
[----:B0-----:R-:W-:-:S05]  /*3ee0*/  IMAD.WIDE R2, R3, 0x4, R4 ;  /* 0x0000000403027825 */ /* 0x001fca00078e0204 */
[----:B--2---:R-:W-:Y:S01]  /*3ef0*/  STG.E desc[UR12][R2.64], R7 ;  /* 0x0000000702007986 */ /* 0x004fe2000c10190c */
[----:B------:R-:W-:Y:S05]  /*3f00*/  EXIT ;  /* 0x000000000000794d */ /* 0x000fea0003800000 */
.L_x_18:
[----:B------:R-:W-:-:S00]  /*3f10*/  BRA `(.L_x_18) ;  /* 0xfffffffc00fc7947 */ /* 0x000fc0000383ffff */
[----:B------:R-:W-:-:S00]  /*3f20*/  NOP ;  /* 0x0000000000007918 */ /* 0x000fc00000000000 */
        /* <DEDUP_REMOVED lines=13> */
.L_x_19:


//--------------------- .nv.shared.reserved.0     --------------------------
	.section	.nv.shared.reserved.0,"aw",@nobits
	.weak		__nv_reservedSMEM_offset_0_alias
	.size		__nv_reservedSMEM_offset_0_alias, 0, 64
	.other		__nv_reservedSMEM_offset_0_alias,@"STO_CUDA_RESERVED_SHARED STV_DEFAULT"
__nv_reservedSMEM_offset_0_alias:
	.zero		0
	.zero		64


//--------------------- .nv.constant0._Z16layout_transformPfS_iiPiS0_S0_ --------------------------
	.section	.nv.constant0._Z16layout_transformPfS_iiPiS0_S0_,"a",@progbits
	.sectionflags	@""
	.align	4
.nv.constant0._Z16layout_transformPfS_iiPiS0_S0_:
	.zero		944


//--------------------- SYMBOLS --------------------------

	.type		.nv.reservedSmem.offset0,@object
	.size		.nv.reservedSmem.offset0,0x4
